	.target	sm_90a

	.elftype	@"ET_EXEC"


//--------------------- .note.nv.tkinfo           --------------------------
	.section	.note.nv.tkinfo,"",@"SHT_NOTE"
	.sectionflags	@"SHF_NOTE_NV_TKINFO"
	.tkinfo
        /*0018*/ 	.word	0x00000002
        /*0030*/ 	.string	""
        /*0030*/ 	.string	"ptxas"
        /*0030*/ 	.string	"Cuda compilation tools, release 13.0, V13.0.88"
        /*0030*/ 	.string	"Build cuda_13.0.r13.0/compiler.36424714_0"
        /*0030*/ 	.string	"-arch sm_90a -m 64 "



//--------------------- .note.nv.cuinfo           --------------------------
	.section	.note.nv.cuinfo,"",@"SHT_NOTE"
	.sectionflags	@"SHF_NOTE_NV_CUINFO"
        /*0018*/ 	.short	0x0002
        /*001a*/ 	.short	0x005a
        /*001c*/ 	.short	0x0082
	.zero		2


//--------------------- .nv.info                  --------------------------
	.section	.nv.info,"",@"SHT_CUDA_INFO"
	.align	4


	//----- nvinfo : EIATTR_REGCOUNT
	.align		4
        /*0000*/ 	.byte	0x04, 0x2f
        /*0002*/ 	.short	(.L_15 - .L_14)
	.align		4
.L_14:
        /*0004*/ 	.word	index@(_ZN7cutlass13device_kernelINS_4gemm6kernel13GemmUniversalIN4cute5tupleIJiiiiEEENS1_10collective13CollectiveMmaINS1_34MainloopSm90TmaGmmaWarpSpecializedILi9ENS5_IJNS4_1CILi8EEENSA_ILi1EEESC_EEENS1_35KernelTmaWarpSpecializedCooperativeEEENS5_IJNSA_ILi128EEENSA_ILi64EEESG_EEEaNS5_IJlSC_lEEEaSJ_NS4_8TiledMMAINS4_8MMA_AtomIJNS4_4SM904GMMA26MMA_64x64x32_S32S8S8_SS_TNEEEENS4_6LayoutINS5_IJNSA_ILi2EEESC_SC_EEENS5_IJSC_NSA_ILi0EEEST_EEEEENS5_IJNS4_10UnderscoreESW_SW_EEEEENS4_13SM90_TMA_LOADENS4_14ComposedLayoutINS4_7SwizzleILi3ELi4ELi3EEENS4_18smem_ptr_flag_bitsILi8EEENSQ_INS5_IJSB_SG_EEENS5_IJSG_SC_EEEEEEEvNS4_8identityENS4_23SM90_TMA_LOAD_MULTICASTES18_vS19_EENS_8epilogue10collective6detail29Sm90TmaWarpSpecializedAdapterINS1D_15DefaultEpilogueIaSJ_SJ_NS1C_6thread17LinearCombinationIaLi1EiiLNS1H_9ScaleType4KindE0ELNS_15FloatRoundStyleE2EaEENS1_15EpilogueDefaultEEEEEvvEEEEvNT_6ParamsE)
        /*0008*/ 	.word	0x000000a8


	//----- nvinfo : EIATTR_FRAME_SIZE
	.align		4
.L_15:
        /*000c*/ 	.byte	0x04, 0x11
        /*000e*/ 	.short	(.L_17 - .L_16)
	.align		4
.L_16:
        /*0010*/ 	.word	index@(_ZN7cutlass13device_kernelINS_4gemm6kernel13GemmUniversalIN4cute5tupleIJiiiiEEENS1_10collective13CollectiveMmaINS1_34MainloopSm90TmaGmmaWarpSpecializedILi9ENS5_IJNS4_1CILi8EEENSA_ILi1EEESC_EEENS1_35KernelTmaWarpSpecializedCooperativeEEENS5_IJNSA_ILi128EEENSA_ILi64EEESG_EEEaNS5_IJlSC_lEEEaSJ_NS4_8TiledMMAINS4_8MMA_AtomIJNS4_4SM904GMMA26MMA_64x64x32_S32S8S8_SS_TNEEEENS4_6LayoutINS5_IJNSA_ILi2EEESC_SC_EEENS5_IJSC_NSA_ILi0EEEST_EEEEENS5_IJNS4_10UnderscoreESW_SW_EEEEENS4_13SM90_TMA_LOADENS4_14ComposedLayoutINS4_7SwizzleILi3ELi4ELi3EEENS4_18smem_ptr_flag_bitsILi8EEENSQ_INS5_IJSB_SG_EEENS5_IJSG_SC_EEEEEEEvNS4_8identityENS4_23SM90_TMA_LOAD_MULTICASTES18_vS19_EENS_8epilogue10collective6detail29Sm90TmaWarpSpecializedAdapterINS1D_15DefaultEpilogueIaSJ_SJ_NS1C_6thread17LinearCombinationIaLi1EiiLNS1H_9ScaleType4KindE0ELNS_15FloatRoundStyleE2EaEENS1_15EpilogueDefaultEEEEEvvEEEEvNT_6ParamsE)
        /*0014*/ 	.word	0x00000000


	//----- nvinfo : EIATTR_MIN_STACK_SIZE
	.align		4
.L_17:
        /*0018*/ 	.byte	0x04, 0x12
        /*001a*/ 	.short	(.L_19 - .L_18)
	.align		4
.L_18:
        /*001c*/ 	.word	index@(_ZN7cutlass13device_kernelINS_4gemm6kernel13GemmUniversalIN4cute5tupleIJiiiiEEENS1_10collective13CollectiveMmaINS1_34MainloopSm90TmaGmmaWarpSpecializedILi9ENS5_IJNS4_1CILi8EEENSA_ILi1EEESC_EEENS1_35KernelTmaWarpSpecializedCooperativeEEENS5_IJNSA_ILi128EEENSA_ILi64EEESG_EEEaNS5_IJlSC_lEEEaSJ_NS4_8TiledMMAINS4_8MMA_AtomIJNS4_4SM904GMMA26MMA_64x64x32_S32S8S8_SS_TNEEEENS4_6LayoutINS5_IJNSA_ILi2EEESC_SC_EEENS5_IJSC_NSA_ILi0EEEST_EEEEENS5_IJNS4_10UnderscoreESW_SW_EEEEENS4_13SM90_TMA_LOADENS4_14ComposedLayoutINS4_7SwizzleILi3ELi4ELi3EEENS4_18smem_ptr_flag_bitsILi8EEENSQ_INS5_IJSB_SG_EEENS5_IJSG_SC_EEEEEEEvNS4_8identityENS4_23SM90_TMA_LOAD_MULTICASTES18_vS19_EENS_8epilogue10collective6detail29Sm90TmaWarpSpecializedAdapterINS1D_15DefaultEpilogueIaSJ_SJ_NS1C_6thread17LinearCombinationIaLi1EiiLNS1H_9ScaleType4KindE0ELNS_15FloatRoundStyleE2EaEENS1_15EpilogueDefaultEEEEEvvEEEEvNT_6ParamsE)
        /*0020*/ 	.word	0x00000000
.L_19:


//--------------------- .nv.compat                --------------------------
	.section	.nv.compat,"",@"SHT_CUDA_COMPAT_INFO"
	.align	4
        /*0000*/ 	.byte	0x02, 0x09, 0x01, 0x00, 0x02, 0x02, 0x04, 0x00, 0x02, 0x05, 0x05, 0x00, 0x03, 0x07, 0x01, 0x01
        /*0010*/ 	.byte	0x02, 0x03, 0x01, 0x00, 0x02, 0x06, 0x01, 0x00, 0x04, 0x0b, 0x08, 0x00, 0x00, 0x00, 0x00, 0x00
        /*0020*/ 	.byte	0x00, 0x00, 0x00, 0x00


//--------------------- .nv.info._ZN7cutlass13device_kernelINS_4gemm6kernel13GemmUniversalIN4cute5tupleIJiiiiEEENS1_10collective13CollectiveMmaINS1_34MainloopSm90TmaGmmaWarpSpecializedILi9ENS5_IJNS4_1CILi8EEENSA_ILi1EEESC_EEENS1_35KernelTmaWarpSpecializedCooperativeEEENS5_IJNSA_ILi128EEENSA_ILi64EEESG_EEEaNS5_IJlSC_lEEEaSJ_NS4_8TiledMMAINS4_8MMA_AtomIJNS4_4SM904GMMA26MMA_64x64x32_S32S8S8_SS_TNEEEENS4_6LayoutINS5_IJNSA_ILi2EEESC_SC_EEENS5_IJSC_NSA_ILi0EEEST_EEEEENS5_IJNS4_10UnderscoreESW_SW_EEEEENS4_13SM90_TMA_LOADENS4_14ComposedLayoutINS4_7SwizzleILi3ELi4ELi3EEENS4_18smem_ptr_flag_bitsILi8EEENSQ_INS5_IJSB_SG_EEENS5_IJSG_SC_EEEEEEEvNS4_8identityENS4_23SM90_TMA_LOAD_MULTICASTES18_vS19_EENS_8epilogue10collective6detail29Sm90TmaWarpSpecializedAdapterINS1D_15DefaultEpilogueIaSJ_SJ_NS1C_6thread17LinearCombinationIaLi1EiiLNS1H_9ScaleType4KindE0ELNS_15FloatRoundStyleE2EaEENS1_15EpilogueDefaultEEEEEvvEEEEvNT_6ParamsE --------------------------
	.section	.nv.info._ZN7cutlass13device_kernelINS_4gemm6kernel13GemmUniversalIN4cute5tupleIJiiiiEEENS1_10collective13CollectiveMmaINS1_34MainloopSm90TmaGmmaWarpSpecializedILi9ENS5_IJNS4_1CILi8EEENSA_ILi1EEESC_EEENS1_35KernelTmaWarpSpecializedCooperativeEEENS5_IJNSA_ILi128EEENSA_ILi64EEESG_EEEaNS5_IJlSC_lEEEaSJ_NS4_8TiledMMAINS4_8MMA_AtomIJNS4_4SM904GMMA26MMA_64x64x32_S32S8S8_SS_TNEEEENS4_6LayoutINS5_IJNSA_ILi2EEESC_SC_EEENS5_IJSC_NSA_ILi0EEEST_EEEEENS5_IJNS4_10UnderscoreESW_SW_EEEEENS4_13SM90_TMA_LOADENS4_14ComposedLayoutINS4_7SwizzleILi3ELi4ELi3EEENS4_18smem_ptr_flag_bitsILi8EEENSQ_INS5_IJSB_SG_EEENS5_IJSG_SC_EEEEEEEvNS4_8identityENS4_23SM90_TMA_LOAD_MULTICASTES18_vS19_EENS_8epilogue10collective6detail29Sm90TmaWarpSpecializedAdapterINS1D_15DefaultEpilogueIaSJ_SJ_NS1C_6thread17LinearCombinationIaLi1EiiLNS1H_9ScaleType4KindE0ELNS_15FloatRoundStyleE2EaEENS1_15EpilogueDefaultEEEEEvvEEEEvNT_6ParamsE,"",@"SHT_CUDA_INFO"
	.sectionflags	@""
	.align	4


	//----- nvinfo : EIATTR_CUDA_API_VERSION
	.align		4
        /*0000*/ 	.byte	0x04, 0x37
        /*0002*/ 	.short	(.L_21 - .L_20)
.L_20:
        /*0004*/ 	.word	0x00000082


	//----- nvinfo : EIATTR_KPARAM_INFO
	.align		4
.L_21:
        /*0008*/ 	.byte	0x04, 0x17
        /*000a*/ 	.short	(.L_23 - .L_22)
.L_22:
        /*000c*/ 	.word	0x00000000
        /*0010*/ 	.short	0x0000
        /*0012*/ 	.short	0x0070
        /*0014*/ 	.byte	0x00, 0xf0, 0x01, 0x10


	//----- nvinfo : EIATTR_SPARSE_MMA_MASK
	.align		4
.L_23:
        /*0018*/ 	.byte	0x03, 0x50
        /*001a*/ 	.short	0x0000


	//----- nvinfo : EIATTR_MAXREG_COUNT
	.align		4
        /*001c*/ 	.byte	0x03, 0x1b
        /*001e*/ 	.short	0x00a8


	//----- nvinfo : EIATTR_NUM_BARRIERS
	.align		4
        /*0020*/ 	.byte	0x02, 0x4c
        /*0022*/ 	.byte	0x01
	.zero		1


	//----- nvinfo : EIATTR_EXTERNS
	.align		4
        /*0024*/ 	.byte	0x04, 0x0f
        /*0026*/ 	.short	(.L_25 - .L_24)


	//   ....[0]....
	.align		4
.L_24:
        /*0028*/ 	.word	index@(__assertfail)


	//----- nvinfo : EIATTR_MERCURY_ISA_VERSION
	.align		4
.L_25:
        /*002c*/ 	.byte	0x03, 0x5f
        /*002e*/ 	.short	0x0101


	//----- nvinfo : EIATTR_INT_WARP_WIDE_INSTR_OFFSETS
	.align		4
        /*0030*/ 	.byte	0x04, 0x31
        /*0032*/ 	.short	(.L_27 - .L_26)


	//   ....[0]....
.L_26:
        /*0034*/ 	.word	0x00000590


	//   ....[1]....
        /*0038*/ 	.word	0x000005a0


	//   ....[2]....
        /*003c*/ 	.word	0x00000720


	//----- nvinfo : EIATTR_COOP_GROUP_MASK_REGIDS
	.align		4
.L_27:
        /*0040*/ 	.byte	0x04, 0x29
        /*0042*/ 	.short	(.L_29 - .L_28)


	//   ....[0]....
.L_28:
        /*0044*/ 	.word	0xffffffff


	//   ....[1]....
        /*0048*/ 	.word	0xffffffff


	//   ....[2]....
        /*004c*/ 	.word	0xffffffff


	//   ....[3]....
        /*0050*/ 	.word	0xffffffff


	//   ....[4]....
        /*0054*/ 	.word	0xffffffff


	//   ....[5]....
        /*0058*/ 	.word	0xffffffff


	//----- nvinfo : EIATTR_COOP_GROUP_INSTR_OFFSETS
	.align		4
.L_29:
        /*005c*/ 	.byte	0x04, 0x28
        /*005e*/ 	.short	(.L_31 - .L_30)


	//   ....[0]....
.L_30:
        /*0060*/ 	.word	0x00000060


	//   ....[1]....
        /*0064*/ 	.word	0x00000070


	//   ....[2]....
        /*0068*/ 	.word	0x00000130


	//   ....[3]....
        /*006c*/ 	.word	0x000003c0


	//   ....[4]....
        /*0070*/ 	.word	0x000008c0


	//   ....[5]....
        /*0074*/ 	.word	0x000012f0


	//----- nvinfo : EIATTR_REG_RECONFIG
	.align		4
.L_31:
        /*0078*/ 	.byte	0x01, 0x54
	.zero		2


	//----- nvinfo : EIATTR_SYSCALL_OFFSETS
	.align		4
        /*007c*/ 	.byte	0x04, 0x46
        /*007e*/ 	.short	(.L_33 - .L_32)


	//   ....[0]....
.L_32:
        /*0080*/ 	.word	0x000014b0


	//----- nvinfo : EIATTR_MBARRIER_INSTR_OFFSETS
	.align		4
.L_33:
        /*0084*/ 	.byte	0x04, 0x39
        /*0086*/ 	.short	(.L_35 - .L_34)


	//   ....[0]....
.L_34:
        /*0088*/ 	.word	0x00000280
        /*008c*/ 	.word	0x000000ff
        /*0090*/ 	.word	0x00000000
        /*0094*/ 	.short	0x0100
        /*0096*/ 	.byte	0x08
	.zero		1


	//   ....[1]....
        /*0098*/ 	.word	0x00000290
        /*009c*/ 	.word	0x000000ff
        /*00a0*/ 	.word	0x00000048
        /*00a4*/ 	.short	0x0100
        /*00a6*/ 	.byte	0x08
	.zero		1


	//   ....[2]....
        /*00a8*/ 	.word	0x000002a0
        /*00ac*/ 	.word	0x000000ff
        /*00b0*/ 	.word	0x00000008
        /*00b4*/ 	.short	0x0100
        /*00b6*/ 	.byte	0x08
	.zero		1


	//   ....[3]....
        /*00b8*/ 	.word	0x000002b0
        /*00bc*/ 	.word	0x000000ff
        /*00c0*/ 	.word	0x00000050
        /*00c4*/ 	.short	0x0100
        /*00c6*/ 	.byte	0x08
	.zero		1


	//   ....[4]....
        /*00c8*/ 	.word	0x000002c0
        /*00cc*/ 	.word	0x000000ff
        /*00d0*/ 	.word	0x00000010
        /*00d4*/ 	.short	0x0100
        /*00d6*/ 	.byte	0x08
	.zero		1


	//   ....[5]....
        /*00d8*/ 	.word	0x000002d0
        /*00dc*/ 	.word	0x000000ff
        /*00e0*/ 	.word	0x00000058
        /*00e4*/ 	.short	0x0100
        /*00e6*/ 	.byte	0x08
	.zero		1


	//   ....[6]....
        /*00e8*/ 	.word	0x000002e0
        /*00ec*/ 	.word	0x000000ff
        /*00f0*/ 	.word	0x00000018
        /*00f4*/ 	.short	0x0100
        /*00f6*/ 	.byte	0x08
	.zero		1


	//   ....[7]....
        /*00f8*/ 	.word	0x000002f0
        /*00fc*/ 	.word	0x000000ff
        /*0100*/ 	.word	0x00000060
        /*0104*/ 	.short	0x0100
        /*0106*/ 	.byte	0x08
	.zero		1


	//   ....[8]....
        /*0108*/ 	.word	0x00000300
        /*010c*/ 	.word	0x000000ff
        /*0110*/ 	.word	0x00000020
        /*0114*/ 	.short	0x0100
        /*0116*/ 	.byte	0x08
	.zero		1


	//   ....[9]....
        /*0118*/ 	.word	0x00000310
        /*011c*/ 	.word	0x000000ff
        /*0120*/ 	.word	0x00000068
        /*0124*/ 	.short	0x0100
        /*0126*/ 	.byte	0x08
	.zero		1


	//   ....[10]....
        /*0128*/ 	.word	0x00000320
        /*012c*/ 	.word	0x000000ff
        /*0130*/ 	.word	0x00000028
        /*0134*/ 	.short	0x0100
        /*0136*/ 	.byte	0x08
	.zero		1


	//   ....[11]....
        /*0138*/ 	.word	0x00000330
        /*013c*/ 	.word	0x000000ff
        /*0140*/ 	.word	0x00000070
        /*0144*/ 	.short	0x0100
        /*0146*/ 	.byte	0x08
	.zero		1


	//   ....[12]....
        /*0148*/ 	.word	0x00000340
        /*014c*/ 	.word	0x000000ff
        /*0150*/ 	.word	0x00000030
        /*0154*/ 	.short	0x0100
        /*0156*/ 	.byte	0x08
	.zero		1


	//   ....[13]....
        /*0158*/ 	.word	0x00000350
        /*015c*/ 	.word	0x000000ff
        /*0160*/ 	.word	0x00000078
        /*0164*/ 	.short	0x0100
        /*0166*/ 	.byte	0x08
	.zero		1


	//   ....[14]....
        /*0168*/ 	.word	0x00000360
        /*016c*/ 	.word	0x000000ff
        /*0170*/ 	.word	0x00000038
        /*0174*/ 	.short	0x0100
        /*0176*/ 	.byte	0x08
	.zero		1


	//   ....[15]....
        /*0178*/ 	.word	0x00000370
        /*017c*/ 	.word	0x000000ff
        /*0180*/ 	.word	0x00000080
        /*0184*/ 	.short	0x0100
        /*0186*/ 	.byte	0x08
	.zero		1


	//   ....[16]....
        /*0188*/ 	.word	0x00000380
        /*018c*/ 	.word	0x000000ff
        /*0190*/ 	.word	0x00000040
        /*0194*/ 	.short	0x0100
        /*0196*/ 	.byte	0x08
	.zero		1


	//   ....[17]....
        /*0198*/ 	.word	0x00000390
        /*019c*/ 	.word	0x000000ff
        /*01a0*/ 	.word	0x00000088
        /*01a4*/ 	.short	0x0100
        /*01a6*/ 	.byte	0x08
	.zero		1


	//   ....[18]....
        /*01a8*/ 	.word	0x000007c0
        /*01ac*/ 	.word	0x000000ff
        /*01b0*/ 	.word	0x000000a0
        /*01b4*/ 	.short	0x0100
        /*01b6*/ 	.byte	0x06
	.zero		1


	//   ....[19]....
        /*01b8*/ 	.word	0x00000850
        /*01bc*/ 	.word	0x000000ff
        /*01c0*/ 	.word	0x000000a8
        /*01c4*/ 	.short	0x0100
        /*01c6*/ 	.byte	0x06
	.zero		1


	//   ....[20]....
        /*01c8*/ 	.word	0x00001580
        /*01cc*/ 	.word	0x00000003
        /*01d0*/ 	.word	0x00000000
        /*01d4*/ 	.short	0x010a
        /*01d6*/ 	.byte	0x3f
	.zero		1


	//   ....[21]....
        /*01d8*/ 	.word	0x000015c0
        /*01dc*/ 	.word	0x00000003
        /*01e0*/ 	.word	0x00000000
        /*01e4*/ 	.short	0x010a
        /*01e6*/ 	.byte	0x3f
	.zero		1


	//   ....[22]....
        /*01e8*/ 	.word	0x00001990
        /*01ec*/ 	.word	0x00000005
        /*01f0*/ 	.word	0x00000000
        /*01f4*/ 	.short	0x010a
        /*01f6*/ 	.byte	0x3f
	.zero		1


	//   ....[23]....
        /*01f8*/ 	.word	0x000019d0
        /*01fc*/ 	.word	0x00000005
        /*0200*/ 	.word	0x00000000
        /*0204*/ 	.short	0x010a
        /*0206*/ 	.byte	0x3f
	.zero		1


	//   ....[24]....
        /*0208*/ 	.word	0x00001c30
        /*020c*/ 	.word	0x00000005
        /*0210*/ 	.word	0x00000000
        /*0214*/ 	.short	0x0101
        /*0216*/ 	.byte	0x3f
	.zero		1


	//   ....[25]....
        /*0218*/ 	.word	0x00001e50
        /*021c*/ 	.word	0x00000003
        /*0220*/ 	.word	0x00000000
        /*0224*/ 	.short	0x0101
        /*0226*/ 	.byte	0x3f
	.zero		1


	//   ....[26]....
        /*0228*/ 	.word	0x00004d10
        /*022c*/ 	.word	0x00000017
        /*0230*/ 	.word	0x00000048
        /*0234*/ 	.short	0x010a
        /*0236*/ 	.byte	0x3f
	.zero		1


	//   ....[27]....
        /*0238*/ 	.word	0x00005080
        /*023c*/ 	.word	0x00000003
        /*0240*/ 	.word	0x000000a8
        /*0244*/ 	.short	0x0101
        /*0246*/ 	.byte	0x3f
	.zero		1


	//   ....[28]....
        /*0248*/ 	.word	0x000057e0
        /*024c*/ 	.word	0x00000007
        /*0250*/ 	.word	0x00000000
        /*0254*/ 	.short	0x010a
        /*0256*/ 	.byte	0x3f
	.zero		1


	//   ....[29]....
        /*0258*/ 	.word	0x00005860
        /*025c*/ 	.word	0x00000008
        /*0260*/ 	.word	0x00000000
        /*0264*/ 	.short	0x010a
        /*0266*/ 	.byte	0x3f
	.zero		1


	//   ....[30]....
        /*0268*/ 	.word	0x000058f0
        /*026c*/ 	.word	0x00000009
        /*0270*/ 	.word	0x00000000
        /*0274*/ 	.short	0x010a
        /*0276*/ 	.byte	0x3f
	.zero		1


	//   ....[31]....
        /*0278*/ 	.word	0x00005980
        /*027c*/ 	.word	0x00000008
        /*0280*/ 	.word	0x00000000
        /*0284*/ 	.short	0x010a
        /*0286*/ 	.byte	0x3f
	.zero		1


	//   ....[32]....
        /*0288*/ 	.word	0x00005a10
        /*028c*/ 	.word	0x00000009
        /*0290*/ 	.word	0x00000000
        /*0294*/ 	.short	0x010a
        /*0296*/ 	.byte	0x3f
	.zero		1


	//   ....[33]....
        /*0298*/ 	.word	0x00005aa0
        /*029c*/ 	.word	0x00000008
        /*02a0*/ 	.word	0x00000000
        /*02a4*/ 	.short	0x010a
        /*02a6*/ 	.byte	0x3f
	.zero		1


	//   ....[34]....
        /*02a8*/ 	.word	0x00005b30
        /*02ac*/ 	.word	0x00000009
        /*02b0*/ 	.word	0x00000000
        /*02b4*/ 	.short	0x010a
        /*02b6*/ 	.byte	0x3f
	.zero		1


	//   ....[35]....
        /*02b8*/ 	.word	0x00005bc0
        /*02bc*/ 	.word	0x00000006
        /*02c0*/ 	.word	0x00000000
        /*02c4*/ 	.short	0x010a
        /*02c6*/ 	.byte	0x3f
	.zero		1


	//   ....[36]....
        /*02c8*/ 	.word	0x00005c50
        /*02cc*/ 	.word	0x00000003
        /*02d0*/ 	.word	0x00000000
        /*02d4*/ 	.short	0x010a
        /*02d6*/ 	.byte	0x3f
	.zero		1


	//   ....[37]....
        /*02d8*/ 	.word	0x00005cb0
        /*02dc*/ 	.word	0x00000003
        /*02e0*/ 	.word	0x00000000
        /*02e4*/ 	.short	0x010a
        /*02e6*/ 	.byte	0x3f
	.zero		1


	//   ....[38]....
        /*02e8*/ 	.word	0x00005d00
        /*02ec*/ 	.word	0x00000005
        /*02f0*/ 	.word	0x00000000
        /*02f4*/ 	.short	0x010a
        /*02f6*/ 	.byte	0x3f
	.zero		1


	//   ....[39]....
        /*02f8*/ 	.word	0x00005dd0
        /*02fc*/ 	.word	0x00000017
        /*0300*/ 	.word	0x00000048
        /*0304*/ 	.short	0x010a
        /*0306*/ 	.byte	0x3f
	.zero		1


	//   ....[40]....
        /*0308*/ 	.word	0x00005ea0
        /*030c*/ 	.word	0x00000007
        /*0310*/ 	.word	0x00000000
        /*0314*/ 	.short	0x010a
        /*0316*/ 	.byte	0x3f
	.zero		1


	//   ....[41]....
        /*0318*/ 	.word	0x00005ef0
        /*031c*/ 	.word	0x00000008
        /*0320*/ 	.word	0x00000000
        /*0324*/ 	.short	0x010a
        /*0326*/ 	.byte	0x3f
	.zero		1


	//   ....[42]....
        /*0328*/ 	.word	0x00005f40
        /*032c*/ 	.word	0x00000009
        /*0330*/ 	.word	0x00000000
        /*0334*/ 	.short	0x010a
        /*0336*/ 	.byte	0x3f
	.zero		1


	//   ....[43]....
        /*0338*/ 	.word	0x00005f90
        /*033c*/ 	.word	0x00000008
        /*0340*/ 	.word	0x00000000
        /*0344*/ 	.short	0x010a
        /*0346*/ 	.byte	0x3f
	.zero		1


	//   ....[44]....
        /*0348*/ 	.word	0x00005fe0
        /*034c*/ 	.word	0x00000009
        /*0350*/ 	.word	0x00000000
        /*0354*/ 	.short	0x010a
        /*0356*/ 	.byte	0x3f
	.zero		1


	//   ....[45]....
        /*0358*/ 	.word	0x00006030
        /*035c*/ 	.word	0x00000008
        /*0360*/ 	.word	0x00000000
        /*0364*/ 	.short	0x010a
        /*0366*/ 	.byte	0x3f
	.zero		1


	//   ....[46]....
        /*0368*/ 	.word	0x00006080
        /*036c*/ 	.word	0x00000009
        /*0370*/ 	.word	0x00000000
        /*0374*/ 	.short	0x010a
        /*0376*/ 	.byte	0x3f
	.zero		1


	//   ....[47]....
        /*0378*/ 	.word	0x000060d0
        /*037c*/ 	.word	0x00000006
        /*0380*/ 	.word	0x00000000
        /*0384*/ 	.short	0x010a
        /*0386*/ 	.byte	0x3f
	.zero		1


	//----- nvinfo : EIATTR_NUM_MBARRIERS
	.align		4
.L_35:
        /*0388*/ 	.byte	0x03, 0x38
        /*038a*/ 	.short	0x0014


	//----- nvinfo : EIATTR_EXIT_INSTR_OFFSETS
	.align		4
        /*038c*/ 	.byte	0x04, 0x1c
        /*038e*/ 	.short	(.L_37 - .L_36)


	//   ....[0]....
.L_36:
        /*0390*/ 	.word	0x00000a20


	//   ....[1]....
        /*0394*/ 	.word	0x00001230


	//   ....[2]....
        /*0398*/ 	.word	0x00004410


	//   ....[3]....
        /*039c*/ 	.word	0x00004970


	//   ....[4]....
        /*03a0*/ 	.word	0x00005ca0


	//----- nvinfo : EIATTR_MAX_THREADS
	.align		4
.L_37:
        /*03a4*/ 	.byte	0x04, 0x05
        /*03a6*/ 	.short	(.L_39 - .L_38)
.L_38:
        /*03a8*/ 	.word	0x00000180
        /*03ac*/ 	.word	0x00000001
        /*03b0*/ 	.word	0x00000001


	//----- nvinfo : EIATTR_CRS_STACK_SIZE
	.align		4
.L_39:
        /*03b4*/ 	.byte	0x04, 0x1e
        /*03b6*/ 	.short	(.L_41 - .L_40)
.L_40:
        /*03b8*/ 	.word	0x00000000


	//----- nvinfo : EIATTR_CBANK_PARAM_SIZE
	.align		4
.L_41:
        /*03bc*/ 	.byte	0x03, 0x19
        /*03be*/ 	.short	0x0470


	//----- nvinfo : EIATTR_PARAM_CBANK
	.align		4
        /*03c0*/ 	.byte	0x04, 0x0a
        /*03c2*/ 	.short	(.L_43 - .L_42)
	.align		4
.L_42:
        /*03c4*/ 	.word	index@(.nv.constant0._ZN7cutlass13device_kernelINS_4gemm6kernel13GemmUniversalIN4cute5tupleIJiiiiEEENS1_10collective13CollectiveMmaINS1_34MainloopSm90TmaGmmaWarpSpecializedILi9ENS5_IJNS4_1CILi8EEENSA_ILi1EEESC_EEENS1_35KernelTmaWarpSpecializedCooperativeEEENS5_IJNSA_ILi128EEENSA_ILi64EEESG_EEEaNS5_IJlSC_lEEEaSJ_NS4_8TiledMMAINS4_8MMA_AtomIJNS4_4SM904GMMA26MMA_64x64x32_S32S8S8_SS_TNEEEENS4_6LayoutINS5_IJNSA_ILi2EEESC_SC_EEENS5_IJSC_NSA_ILi0EEEST_EEEEENS5_IJNS4_10UnderscoreESW_SW_EEEEENS4_13SM90_TMA_LOADENS4_14ComposedLayoutINS4_7SwizzleILi3ELi4ELi3EEENS4_18smem_ptr_flag_bitsILi8EEENSQ_INS5_IJSB_SG_EEENS5_IJSG_SC_EEEEEEEvNS4_8identityENS4_23SM90_TMA_LOAD_MULTICASTES18_vS19_EENS_8epilogue10collective6detail29Sm90TmaWarpSpecializedAdapterINS1D_15DefaultEpilogueIaSJ_SJ_NS1C_6thread17LinearCombinationIaLi1EiiLNS1H_9ScaleType4KindE0ELNS_15FloatRoundStyleE2EaEENS1_15EpilogueDefaultEEEEEvvEEEEvNT_6ParamsE)
        /*03c8*/ 	.short	0x0210
        /*03ca*/ 	.short	0x0470


	//----- nvinfo : EIATTR_SW_WAR
	.align		4
.L_43:
        /*03cc*/ 	.byte	0x04, 0x36
        /*03ce*/ 	.short	(.L_45 - .L_44)
.L_44:
        /*03d0*/ 	.word	0x00000008
.L_45:


//--------------------- .nv.callgraph             --------------------------
	.section	.nv.callgraph,"",@"SHT_CUDA_CALLGRAPH"
	.align	4
	.sectionentsize	8
	.align		4
        /*0000*/ 	.word	0x00000000
	.align		4
        /*0004*/ 	.word	0xffffffff
	.align		4
        /*0008*/ 	.word	index@(_ZN7cutlass13device_kernelINS_4gemm6kernel13GemmUniversalIN4cute5tupleIJiiiiEEENS1_10collective13CollectiveMmaINS1_34MainloopSm90TmaGmmaWarpSpecializedILi9ENS5_IJNS4_1CILi8EEENSA_ILi1EEESC_EEENS1_35KernelTmaWarpSpecializedCooperativeEEENS5_IJNSA_ILi128EEENSA_ILi64EEESG_EEEaNS5_IJlSC_lEEEaSJ_NS4_8TiledMMAINS4_8MMA_AtomIJNS4_4SM904GMMA26MMA_64x64x32_S32S8S8_SS_TNEEEENS4_6LayoutINS5_IJNSA_ILi2EEESC_SC_EEENS5_IJSC_NSA_ILi0EEEST_EEEEENS5_IJNS4_10UnderscoreESW_SW_EEEEENS4_13SM90_TMA_LOADENS4_14ComposedLayoutINS4_7SwizzleILi3ELi4ELi3EEENS4_18smem_ptr_flag_bitsILi8EEENSQ_INS5_IJSB_SG_EEENS5_IJSG_SC_EEEEEEEvNS4_8identityENS4_23SM90_TMA_LOAD_MULTICASTES18_vS19_EENS_8epilogue10collective6detail29Sm90TmaWarpSpecializedAdapterINS1D_15DefaultEpilogueIaSJ_SJ_NS1C_6thread17LinearCombinationIaLi1EiiLNS1H_9ScaleType4KindE0ELNS_15FloatRoundStyleE2EaEENS1_15EpilogueDefaultEEEEEvvEEEEvNT_6ParamsE)
	.align		4
        /*000c*/ 	.word	index@(__assertfail)
	.align		4
        /*0010*/ 	.word	0x00000000
	.align		4
        /*0014*/ 	.word	0xfffffffe
	.align		4
        /*0018*/ 	.word	0x00000000
	.align		4
        /*001c*/ 	.word	0xfffffffd
	.align		4
        /*0020*/ 	.word	0x00000000
	.align		4
        /*0024*/ 	.word	0xfffffffc


//--------------------- .nv.constant4             --------------------------
	.section	.nv.constant4,"a",@progbits
	.align	8
	.align		8
.nv.constant4:
        /*0000*/ 	.dword	__assertfail
	.align		8
        /*0008*/ 	.dword	__unnamed_1
	.align		8
        /*0010*/ 	.dword	_ZN40_INTERNAL_cba61670_4_k_cu_4388a617_225944cuda3std3__45__cpo5beginE
	.align		8
        /*0018*/ 	.dword	_ZN40_INTERNAL_cba61670_4_k_cu_4388a617_225944cuda3std3__45__cpo3endE
	.align		8
        /*0020*/ 	.dword	_ZN40_INTERNAL_cba61670_4_k_cu_4388a617_225944cuda3std3__45__cpo6cbeginE
	.align		8
        /*0028*/ 	.dword	_ZN40_INTERNAL_cba61670_4_k_cu_4388a617_225944cuda3std3__45__cpo4cendE
	.align		8
        /*0030*/ 	.dword	_ZN40_INTERNAL_cba61670_4_k_cu_4388a617_225944cuda3std3__442_GLOBAL__N__cba61670_4_k_cu_4388a617_225946ignoreE
	.align		8
        /*0038*/ 	.dword	_ZN40_INTERNAL_cba61670_4_k_cu_4388a617_225944cuda3std3__419piecewise_constructE
	.align		8
        /*0040*/ 	.dword	_ZN40_INTERNAL_cba61670_4_k_cu_4388a617_225944cuda3std3__48in_placeE
	.align		8
        /*0048*/ 	.dword	_ZN40_INTERNAL_cba61670_4_k_cu_4388a617_225944cuda3std6ranges3__45__cpo4swapE
	.align		8
        /*0050*/ 	.dword	_ZN40_INTERNAL_cba61670_4_k_cu_4388a617_225944cuda3std6ranges3__45__cpo9iter_moveE
	.align		8
        /*0058*/ 	.dword	_ZN40_INTERNAL_cba61670_4_k_cu_4388a617_225944cute7productE
	.align		8
        /*0060*/ 	.dword	_ZN40_INTERNAL_cba61670_4_k_cu_4388a617_225944cute1_E
	.align		8
        /*0068*/ 	.dword	$str$22
	.align		8
        /*0070*/ 	.dword	$str$23


//--------------------- .text._ZN7cutlass13device_kernelINS_4gemm6kernel13GemmUniversalIN4cute5tupleIJiiiiEEENS1_10collective13CollectiveMmaINS1_34MainloopSm90TmaGmmaWarpSpecializedILi9ENS5_IJNS4_1CILi8EEENSA_ILi1EEESC_EEENS1_35KernelTmaWarpSpecializedCooperativeEEENS5_IJNSA_ILi128EEENSA_ILi64EEESG_EEEaNS5_IJlSC_lEEEaSJ_NS4_8TiledMMAINS4_8MMA_AtomIJNS4_4SM904GMMA26MMA_64x64x32_S32S8S8_SS_TNEEEENS4_6LayoutINS5_IJNSA_ILi2EEESC_SC_EEENS5_IJSC_NSA_ILi0EEEST_EEEEENS5_IJNS4_10UnderscoreESW_SW_EEEEENS4_13SM90_TMA_LOADENS4_14ComposedLayoutINS4_7SwizzleILi3ELi4ELi3EEENS4_18smem_ptr_flag_bitsILi8EEENSQ_INS5_IJSB_SG_EEENS5_IJSG_SC_EEEEEEEvNS4_8identityENS4_23SM90_TMA_LOAD_MULTICASTES18_vS19_EENS_8epilogue10collective6detail29Sm90TmaWarpSpecializedAdapterINS1D_15DefaultEpilogueIaSJ_SJ_NS1C_6thread17LinearCombinationIaLi1EiiLNS1H_9ScaleType4KindE0ELNS_15FloatRoundStyleE2EaEENS1_15EpilogueDefaultEEEEEvvEEEEvNT_6ParamsE --------------------------
	.section	.text._ZN7cutlass13device_kernelINS_4gemm6kernel13GemmUniversalIN4cute5tupleIJiiiiEEENS1_10collective13CollectiveMmaINS1_34MainloopSm90TmaGmmaWarpSpecializedILi9ENS5_IJNS4_1CILi8EEENSA_ILi1EEESC_EEENS1_35KernelTmaWarpSpecializedCooperativeEEENS5_IJNSA_ILi128EEENSA_ILi64EEESG_EEEaNS5_IJlSC_lEEEaSJ_NS4_8TiledMMAINS4_8MMA_AtomIJNS4_4SM904GMMA26MMA_64x64x32_S32S8S8_SS_TNEEEENS4_6LayoutINS5_IJNSA_ILi2EEESC_SC_EEENS5_IJSC_NSA_ILi0EEEST_EEEEENS5_IJNS4_10UnderscoreESW_SW_EEEEENS4_13SM90_TMA_LOADENS4_14ComposedLayoutINS4_7SwizzleILi3ELi4ELi3EEENS4_18smem_ptr_flag_bitsILi8EEENSQ_INS5_IJSB_SG_EEENS5_IJSG_SC_EEEEEEEvNS4_8identityENS4_23SM90_TMA_LOAD_MULTICASTES18_vS19_EENS_8epilogue10collective6detail29Sm90TmaWarpSpecializedAdapterINS1D_15DefaultEpilogueIaSJ_SJ_NS1C_6thread17LinearCombinationIaLi1EiiLNS1H_9ScaleType4KindE0ELNS_15FloatRoundStyleE2EaEENS1_15EpilogueDefaultEEEEEvvEEEEvNT_6ParamsE,"ax",@progbits
	.align	128
.text._ZN7cutlass13device_kernelINS_4gemm6kernel13GemmUniversalIN4cute5tupleIJiiiiEEENS1_10collective13CollectiveMmaINS1_34MainloopSm90TmaGmmaWarpSpecializedILi9ENS5_IJNS4_1CILi8EEENSA_ILi1EEESC_EEENS1_35KernelTmaWarpSpecializedCooperativeEEENS5_IJNSA_ILi128EEENSA_ILi64EEESG_EEEaNS5_IJlSC_lEEEaSJ_NS4_8TiledMMAINS4_8MMA_AtomIJNS4_4SM904GMMA26MMA_64x64x32_S32S8S8_SS_TNEEEENS4_6LayoutINS5_IJNSA_ILi2EEESC_SC_EEENS5_IJSC_NSA_ILi0EEEST_EEEEENS5_IJNS4_10UnderscoreESW_SW_EEEEENS4_13SM90_TMA_LOADENS4_14ComposedLayoutINS4_7SwizzleILi3ELi4ELi3EEENS4_18smem_ptr_flag_bitsILi8EEENSQ_INS5_IJSB_SG_EEENS5_IJSG_SC_EEEEEEEvNS4_8identityENS4_23SM90_TMA_LOAD_MULTICASTES18_vS19_EENS_8epilogue10collective6detail29Sm90TmaWarpSpecializedAdapterINS1D_15DefaultEpilogueIaSJ_SJ_NS1C_6thread17LinearCombinationIaLi1EiiLNS1H_9ScaleType4KindE0ELNS_15FloatRoundStyleE2EaEENS1_15EpilogueDefaultEEEEEvvEEEEvNT_6ParamsE:
        .type           _ZN7cutlass13device_kernelINS_4gemm6kernel13GemmUniversalIN4cute5tupleIJiiiiEEENS1_10collective13CollectiveMmaINS1_34MainloopSm90TmaGmmaWarpSpecializedILi9ENS5_IJNS4_1CILi8EEENSA_ILi1EEESC_EEENS1_35KernelTmaWarpSpecializedCooperativeEEENS5_IJNSA_ILi128EEENSA_ILi64EEESG_EEEaNS5_IJlSC_lEEEaSJ_NS4_8TiledMMAINS4_8MMA_AtomIJNS4_4SM904GMMA26MMA_64x64x32_S32S8S8_SS_TNEEEENS4_6LayoutINS5_IJNSA_ILi2EEESC_SC_EEENS5_IJSC_NSA_ILi0EEEST_EEEEENS5_IJNS4_10UnderscoreESW_SW_EEEEENS4_13SM90_TMA_LOADENS4_14ComposedLayoutINS4_7SwizzleILi3ELi4ELi3EEENS4_18smem_ptr_flag_bitsILi8EEENSQ_INS5_IJSB_SG_EEENS5_IJSG_SC_EEEEEEEvNS4_8identityENS4_23SM90_TMA_LOAD_MULTICASTES18_vS19_EENS_8epilogue10collective6detail29Sm90TmaWarpSpecializedAdapterINS1D_15DefaultEpilogueIaSJ_SJ_NS1C_6thread17LinearCombinationIaLi1EiiLNS1H_9ScaleType4KindE0ELNS_15FloatRoundStyleE2EaEENS1_15EpilogueDefaultEEEEEvvEEEEvNT_6ParamsE,@function
        .size           _ZN7cutlass13device_kernelINS_4gemm6kernel13GemmUniversalIN4cute5tupleIJiiiiEEENS1_10collective13CollectiveMmaINS1_34MainloopSm90TmaGmmaWarpSpecializedILi9ENS5_IJNS4_1CILi8EEENSA_ILi1EEESC_EEENS1_35KernelTmaWarpSpecializedCooperativeEEENS5_IJNSA_ILi128EEENSA_ILi64EEESG_EEEaNS5_IJlSC_lEEEaSJ_NS4_8TiledMMAINS4_8MMA_AtomIJNS4_4SM904GMMA26MMA_64x64x32_S32S8S8_SS_TNEEEENS4_6LayoutINS5_IJNSA_ILi2EEESC_SC_EEENS5_IJSC_NSA_ILi0EEEST_EEEEENS5_IJNS4_10UnderscoreESW_SW_EEEEENS4_13SM90_TMA_LOADENS4_14ComposedLayoutINS4_7SwizzleILi3ELi4ELi3EEENS4_18smem_ptr_flag_bitsILi8EEENSQ_INS5_IJSB_SG_EEENS5_IJSG_SC_EEEEEEEvNS4_8identityENS4_23SM90_TMA_LOAD_MULTICASTES18_vS19_EENS_8epilogue10collective6detail29Sm90TmaWarpSpecializedAdapterINS1D_15DefaultEpilogueIaSJ_SJ_NS1C_6thread17LinearCombinationIaLi1EiiLNS1H_9ScaleType4KindE0ELNS_15FloatRoundStyleE2EaEENS1_15EpilogueDefaultEEEEEvvEEEEvNT_6ParamsE,(.L_x_150 - _ZN7cutlass13device_kernelINS_4gemm6kernel13GemmUniversalIN4cute5tupleIJiiiiEEENS1_10collective13CollectiveMmaINS1_34MainloopSm90TmaGmmaWarpSpecializedILi9ENS5_IJNS4_1CILi8EEENSA_ILi1EEESC_EEENS1_35KernelTmaWarpSpecializedCooperativeEEENS5_IJNSA_ILi128EEENSA_ILi64EEESG_EEEaNS5_IJlSC_lEEEaSJ_NS4_8TiledMMAINS4_8MMA_AtomIJNS4_4SM904GMMA26MMA_64x64x32_S32S8S8_SS_TNEEEENS4_6LayoutINS5_IJNSA_ILi2EEESC_SC_EEENS5_IJSC_NSA_ILi0EEEST_EEEEENS5_IJNS4_10UnderscoreESW_SW_EEEEENS4_13SM90_TMA_LOADENS4_14ComposedLayoutINS4_7SwizzleILi3ELi4ELi3EEENS4_18smem_ptr_flag_bitsILi8EEENSQ_INS5_IJSB_SG_EEENS5_IJSG_SC_EEEEEEEvNS4_8identityENS4_23SM90_TMA_LOAD_MULTICASTES18_vS19_EENS_8epilogue10collective6detail29Sm90TmaWarpSpecializedAdapterINS1D_15DefaultEpilogueIaSJ_SJ_NS1C_6thread17LinearCombinationIaLi1EiiLNS1H_9ScaleType4KindE0ELNS_15FloatRoundStyleE2EaEENS1_15EpilogueDefaultEEEEEvvEEEEvNT_6ParamsE)
        .other          _ZN7cutlass13device_kernelINS_4gemm6kernel13GemmUniversalIN4cute5tupleIJiiiiEEENS1_10collective13CollectiveMmaINS1_34MainloopSm90TmaGmmaWarpSpecializedILi9ENS5_IJNS4_1CILi8EEENSA_ILi1EEESC_EEENS1_35KernelTmaWarpSpecializedCooperativeEEENS5_IJNSA_ILi128EEENSA_ILi64EEESG_EEEaNS5_IJlSC_lEEEaSJ_NS4_8TiledMMAINS4_8MMA_AtomIJNS4_4SM904GMMA26MMA_64x64x32_S32S8S8_SS_TNEEEENS4_6LayoutINS5_IJNSA_ILi2EEESC_SC_EEENS5_IJSC_NSA_ILi0EEEST_EEEEENS5_IJNS4_10UnderscoreESW_SW_EEEEENS4_13SM90_TMA_LOADENS4_14ComposedLayoutINS4_7SwizzleILi3ELi4ELi3EEENS4_18smem_ptr_flag_bitsILi8EEENSQ_INS5_IJSB_SG_EEENS5_IJSG_SC_EEEEEEEvNS4_8identityENS4_23SM90_TMA_LOAD_MULTICASTES18_vS19_EENS_8epilogue10collective6detail29Sm90TmaWarpSpecializedAdapterINS1D_15DefaultEpilogueIaSJ_SJ_NS1C_6thread17LinearCombinationIaLi1EiiLNS1H_9ScaleType4KindE0ELNS_15FloatRoundStyleE2EaEENS1_15EpilogueDefaultEEEEEvvEEEEvNT_6ParamsE,@"STO_CUDA_ENTRY STV_DEFAULT"
_ZN7cutlass13device_kernelINS_4gemm6kernel13GemmUniversalIN4cute5tupleIJiiiiEEENS1_10collective13CollectiveMmaINS1_34MainloopSm90TmaGmmaWarpSpecializedILi9ENS5_IJNS4_1CILi8EEENSA_ILi1EEESC_EEENS1_35KernelTmaWarpSpecializedCooperativeEEENS5_IJNSA_ILi128EEENSA_ILi64EEESG_EEEaNS5_IJlSC_lEEEaSJ_NS4_8TiledMMAINS4_8MMA_AtomIJNS4_4SM904GMMA26MMA_64x64x32_S32S8S8_SS_TNEEEENS4_6LayoutINS5_IJNSA_ILi2EEESC_SC_EEENS5_IJSC_NSA_ILi0EEEST_EEEEENS5_IJNS4_10UnderscoreESW_SW_EEEEENS4_13SM90_TMA_LOADENS4_14ComposedLayoutINS4_7SwizzleILi3ELi4ELi3EEENS4_18smem_ptr_flag_bitsILi8EEENSQ_INS5_IJSB_SG_EEENS5_IJSG_SC_EEEEEEEvNS4_8identityENS4_23SM90_TMA_LOAD_MULTICASTES18_vS19_EENS_8epilogue10collective6detail29Sm90TmaWarpSpecializedAdapterINS1D_15DefaultEpilogueIaSJ_SJ_NS1C_6thread17LinearCombinationIaLi1EiiLNS1H_9ScaleType4KindE0ELNS_15FloatRoundStyleE2EaEENS1_15EpilogueDefaultEEEEEvvEEEEvNT_6ParamsE:
[----:B------:R-:W0:Y:S01]  /*0000*/  LDC R1, c[0x0][0x28] ;  /* 0x00000a00ff017b82 */ /* 0x000e220000000800 */
[----:B------:R-:W1:Y:S01]  /*0010*/  S2R R18, SR_TID.X ;  /* 0x0000000000127919 */ /* 0x000e620000002100 */
[----:B------:R-:W-:Y:S01]  /*0020*/  ELECT P0, URZ, PT ;  /* 0x00000000003f782f */ /* 0x000fe20003800000 */
[----:B------:R-:W-:Y:S01]  /*0030*/  BSSY B0, `(.L_x_0) ;  /* 0x000000f000007945 */ /* 0x000fe20003800000 */
[--C-:B-1----:R-:W-:Y:S02]  /*0040*/  SHF.R.U32.HI R0, RZ, 0x5, R18.reuse ;  /* 0x00000005ff007819 */ /* 0x102fe40000011612 */
[----:B------:R-:W-:-:S03]  /*0050*/  SHF.R.U32.HI R3, RZ, 0x7, R18 ;  /* 0x00000007ff037819 */ /* 0x000fc60000011612 */
[----:B------:R-:W1:Y:S04]  /*0060*/  SHFL.IDX PT, R2, R0, RZ, 0x1f ;  /* 0x00001fff00027589 */ /* 0x000e6800000e0000 */
[----:B------:R2:W3:Y:S01]  /*0070*/  SHFL.IDX PT, R5, R3, RZ, 0x1f ;  /* 0x00001fff03057589 */ /* 0x0004e200000e0000 */
[----:B-1----:R-:W-:-:S13]  /*0080*/  ISETP.NE.OR P0, PT, R2, RZ, !P0 ;  /* 0x000000ff0200720c */ /* 0x002fda0004705670 */
[----:B0-23--:R-:W-:Y:S05]  /*0090*/  @P0 BRA `(.L_x_1) ;  /* 0x0000000000200947 */ /* 0x00dfea0003800000 */
[----:B------:R-:W-:Y:S02]  /*00a0*/  ULDC.64 UR4, c[0x0][0x198] ;  /* 0x0000660000047ab9 */ /* 0x000fe40000000a00 */
[----:B------:R-:W-:Y:S02]  /*00b0*/  UIADD3 UR6, UP0, UR4, 0xf0, URZ ;  /* 0x000000f004067890 */ /* 0x000fe4000ff1e03f */
[----:B------:R-:W-:Y:S02]  /*00c0*/  UIADD3 UR4, UP1, UR4, 0x1f0, URZ ;  /* 0x000001f004047890 */ /* 0x000fe4000ff3e03f */
[----:B------:R-:W-:Y:S02]  /*00d0*/  UIADD3.X UR7, URZ, UR5, URZ, UP0, !UPT ;  /* 0x000000053f077290 */ /* 0x000fe400087fe43f */
[----:B------:R-:W-:-:S07]  /*00e0*/  UIADD3.X UR5, URZ, UR5, URZ, UP1, !UPT ;  /* 0x000000053f057290 */ /* 0x000fce0008ffe43f */
[----:B------:R0:W-:Y:S02]  /*00f0*/  UTMACCTL.PF [UR6] ;  /* 0x00000000060079b9 */ /* 0x0001e40008040000 */
[----:B------:R0:W-:Y:S02]  /*0100*/  UTMACCTL.PF [UR4] ;  /* 0x00000000040079b9 */ /* 0x0001e40008040000 */
[----:B0-----:R-:W-:Y:S01]  /*0110*/  NOP ;  /* 0x0000000000007918 */ /* 0x001fe20000000000 */
.L_x_1:
[----:B------:R-:W-:Y:S05]  /*0120*/  BSYNC B0 ;  /* 0x0000000000007941 */ /* 0x000fea0003800000 */
.L_x_0:
[----:B------:R-:W0:Y:S01]  /*0130*/  SHFL.IDX PT, R3, R0, RZ, 0x1f ;  /* 0x00001fff00037589 */ /* 0x000e2200000e0000 */
[----:B------:R-:W-:-:S04]  /*0140*/  SHF.R.S32.HI R7, RZ, 0x1f, R18 ;  /* 0x0000001fff077819 */ /* 0x000fc80000011412 */
[----:B------:R-:W-:-:S04]  /*0150*/  LEA.HI R7, R7, R18, RZ, 0x7 ;  /* 0x0000001207077211 */ /* 0x000fc800078f38ff */
[----:B------:R-:W-:Y:S02]  /*0160*/  LOP3.LUT R7, R7, 0xffffff80, RZ, 0xc0, !PT ;  /* 0xffffff8007077812 */ /* 0x000fe400078ec0ff */
[----:B0-----:R-:W-:-:S13]  /*0170*/  ISETP.NE.AND P0, PT, R3, RZ, PT ;  /* 0x000000ff0300720c */ /* 0x001fda0003f05270 */
[----:B------:R-:W-:Y:S05]  /*0180*/  @P0 BRA `(.L_x_2) ;  /* 0x00000000008c0947 */ /* 0x000fea0003800000 */
[----:B------:R-:W-:Y:S01]  /*0190*/  ELECT P0, URZ, PT ;  /* 0x00000000003f782f */ /* 0x000fe20003800000 */
[----:B------:R-:W-:-:S12]  /*01a0*/  BSSY B0, `(.L_x_2) ;  /* 0x0000021000007945 */ /* 0x000fd80003800000 */
[----:B------:R-:W-:Y:S05]  /*01b0*/  @!P0 BRA `(.L_x_3) ;  /* 0x00000000007c8947 */ /* 0x000fea0003800000 */
[----:B------:R-:W0:Y:S01]  /*01c0*/  S2UR UR8, SR_CgaCtaId ;  /* 0x00000000000879c3 */ /* 0x000e220000008800 */
[----:B------:R-:W-:Y:S01]  /*01d0*/  UMOV UR4, 0x400 ;  /* 0x0000040000047882 */ /* 0x000fe20000000000 */
[----:B------:R-:W-:Y:S01]  /*01e0*/  UMOV UR5, 0x1 ;  /* 0x0000000100057882 */ /* 0x000fe20000000000 */
[----:B------:R-:W-:Y:S02]  /*01f0*/  UMOV UR6, 0x10 ;  /* 0x0000001000067882 */ /* 0x000fe40000000000 */
[----:B------:R-:W-:-:S04]  /*0200*/  UIADD3 UR6, -UR6, 0x100000, URZ ;  /* 0x0010000006067890 */ /* 0x000fc8000fffe13f */
[----:B------:R-:W-:Y:S02]  /*0210*/  USHF.L.U32 UR7, UR6, 0xb, URZ ;  /* 0x0000000b06077899 */ /* 0x000fe4000800063f */
[----:B------:R-:W-:Y:S02]  /*0220*/  USHF.L.U32 UR6, UR6, 0x1, URZ ;  /* 0x0000000106067899 */ /* 0x000fe4000800063f */
[----:B0-----:R-:W-:Y:S02]  /*0230*/  ULEA UR8, UR8, UR4, 0x18 ;  /* 0x0000000408087291 */ /* 0x001fe4000f8ec03f */
[----:B------:R-:W-:-:S04]  /*0240*/  UIADD3 UR4, -UR5, 0x100000, URZ ;  /* 0x0010000005047890 */ /* 0x000fc8000fffe13f */
[----:B------:R-:W-:Y:S02]  /*0250*/  USHF.L.U32 UR5, UR4, 0xb, URZ ;  /* 0x0000000b04057899 */ /* 0x000fe4000800063f */
[----:B------:R-:W-:Y:S01]  /*0260*/  USHF.L.U32 UR4, UR4, 0x1, URZ ;  /* 0x0000000104047899 */ /* 0x000fe2000800063f */
[----:B------:R-:W0:Y:S11]  /*0270*/  FENCE.VIEW.ASYNC.S ;  /* 0x00000000000073c6 */ /* 0x000e360000000000 */
[----:B0-----:R0:W1:Y:S01]  /*0280*/  SYNCS.EXCH.64 URZ, [UR8], UR4 ;  /* 0x00000004083f75b2 */ /* 0x0010620008000100 */
[----:B------:R0:W2:Y:S01]  /*0290*/  SYNCS.EXCH.64 URZ, [UR8+0x48], UR6 ;  /* 0x00004806083f75b2 */ /* 0x0000a20008000100 */
[----:B------:R0:W3:Y:S01]  /*02a0*/  SYNCS.EXCH.64 URZ, [UR8+0x8], UR4 ;  /* 0x00000804083f75b2 */ /* 0x0000e20008000100 */
[----:B------:R0:W4:Y:S01]  /*02b0*/  SYNCS.EXCH.64 URZ, [UR8+0x50], UR6 ;  /* 0x00005006083f75b2 */ /* 0x0001220008000100 */
[----:B------:R0:W0:Y:S01]  /*02c0*/  SYNCS.EXCH.64 URZ, [UR8+0x10], UR4 ;  /* 0x00001004083f75b2 */ /* 0x0000220008000100 */
        /* <DEDUP_REMOVED lines=13> */
[----:B------:R-:W-:Y:S01]  /*03a0*/  NOP ;  /* 0x0000000000007918 */ /* 0x000fe20000000000 */
.L_x_3:
[----:B0-----:R-:W-:Y:S05]  /*03b0*/  BSYNC B0 ;  /* 0x0000000000007941 */ /* 0x001fea0003800000 */
.L_x_2:
[----:B------:R-:W0:Y:S01]  /*03c0*/  SHFL.IDX PT, R0, R0, RZ, 0x1f ;  /* 0x00001fff00007589 */ /* 0x000e2200000e0000 */
[----:B------:R-:W5:Y:S01]  /*03d0*/  S2UR UR8, SR_CTAID.X ;  /* 0x00000000000879c3 */ /* 0x000f620000002500 */
[----:B------:R-:W-:Y:S01]  /*03e0*/  IMAD.IADD R6, R18, 0x1, -R7 ;  /* 0x0000000112067824 */ /* 0x000fe200078e0a07 */
[----:B------:R-:W-:Y:S01]  /*03f0*/  SHF.R.S32.HI R10, RZ, 0x1f, R3 ;  /* 0x0000001fff0a7819 */ /* 0x000fe20000011403 */
[----:B------:R-:W1:Y:S01]  /*0400*/  S2R R4, SR_CTAID.Y ;  /* 0x0000000000047919 */ /* 0x000e620000002600 */
[----:B------:R-:W-:Y:S01]  /*0410*/  ELECT P0, URZ, PT ;  /* 0x00000000003f782f */ /* 0x000fe20003800000 */
[----:B------:R-:W-:Y:S01]  /*0420*/  NOP ;  /* 0x0000000000007918 */ /* 0x000fe20000000000 */
[----:B------:R-:W-:Y:S01]  /*0430*/  SHF.R.S32.HI R7, RZ, 0x1f, R6 ;  /* 0x0000001fff077819 */ /* 0x000fe20000011406 */
[----:B------:R-:W-:Y:S01]  /*0440*/  ULDC UR4, c[0x0][0x150] ;  /* 0x0000540000047ab9 */ /* 0x000fe20000000800 */
[----:B------:R-:W-:Y:S01]  /*0450*/  LEA.HI R10, R10, R3, RZ, 0x2 ;  /* 0x000000030a0a7211 */ /* 0x000fe200078f10ff */
[----:B------:R-:W2:Y:S01]  /*0460*/  LDC R9, c[0x0][0x144] ;  /* 0x00005100ff097b82 */ /* 0x000ea20000000800 */
[----:B------:R-:W-:Y:S01]  /*0470*/  LEA.HI R7, R7, R6, RZ, 0x3 ;  /* 0x0000000607077211 */ /* 0x000fe200078f18ff */
[----:B------:R-:W-:Y:S01]  /*0480*/  NOP ;  /* 0x0000000000007918 */ /* 0x000fe20000000000 */
[----:B------:R-:W-:Y:S01]  /*0490*/  LOP3.LUT R10, R10, 0x3ffffffc, RZ, 0xc0, !PT ;  /* 0x3ffffffc0a0a7812 */ /* 0x000fe200078ec0ff */
[----:B------:R-:W-:Y:S01]  /*04a0*/  IMAD.MOV.U32 R23, RZ, RZ, 0x1 ;  /* 0x00000001ff177424 */ /* 0x000fe200078e00ff */
[----:B------:R-:W-:-:S02]  /*04b0*/  SHF.R.S32.HI R8, RZ, 0x3, R7 ;  /* 0x00000003ff087819 */ /* 0x000fc40000011407 */
[----:B------:R-:W-:Y:S01]  /*04c0*/  SHF.R.S32.HI R7, RZ, 0x1f, R7 ;  /* 0x0000001fff077819 */ /* 0x000fe20000011407 */
[----:B------:R-:W-:Y:S01]  /*04d0*/  IMAD.IADD R10, R3, 0x1, -R10 ;  /* 0x00000001030a7824 */ /* 0x000fe200078e0a0a */
[----:B------:R-:W3:Y:S01]  /*04e0*/  LDC R12, c[0x0][0x140] ;  /* 0x00005000ff0c7b82 */ /* 0x000ee20000000800 */
[----:B------:R-:W-:Y:S02]  /*04f0*/  ISETP.NE.AND P3, PT, R5, RZ, PT ;  /* 0x000000ff0500720c */ /* 0x000fe40003f65270 */
[----:B------:R-:W-:Y:S02]  /*0500*/  LEA.HI R7, R7, R8, RZ, 0x2 ;  /* 0x0000000807077211 */ /* 0x000fe400078f10ff */
[----:B0-----:R-:W-:Y:S02]  /*0510*/  ISETP.NE.OR P0, PT, R0, RZ, !P0 ;  /* 0x000000ff0000720c */ /* 0x001fe40004705670 */
[----:B------:R-:W-:Y:S02]  /*0520*/  LOP3.LUT R7, R7, 0xfffffffc, RZ, 0xc0, !PT ;  /* 0xfffffffc07077812 */ /* 0x000fe400078ec0ff */
[----:B-----5:R-:W-:-:S03]  /*0530*/  I2FP.F32.U32 R0, UR8 ;  /* 0x0000000800007c45 */ /* 0x020fc60008201000 */
[----:B------:R-:W-:Y:S02]  /*0540*/  IMAD.IADD R7, R8, 0x1, -R7 ;  /* 0x0000000108077824 */ /* 0x000fe400078e0a07 */
[----:B------:R-:W-:Y:S01]  /*0550*/  FMUL R0, R0, UR4 ;  /* 0x0000000400007c20 */ /* 0x000fe20008400000 */
[----:B------:R-:W-:Y:S01]  /*0560*/  ULDC UR4, c[0x0][0x154] ;  /* 0x0000550000047ab9 */ /* 0x000fe20000000800 */
[----:B------:R-:W-:Y:S01]  /*0570*/  IMAD R7, R10, 0x4, R7 ;  /* 0x000000040a077824 */ /* 0x000fe200078e0207 */
[----:B-1----:R-:W-:Y:S01]  /*0580*/  I2FP.F32.U32 R8, R4 ;  /* 0x0000000400087245 */ /* 0x002fe20000201000 */
[----:B------:R-:W-:Y:S01]  /*0590*/  VOTEU.ALL UP0, P0 ;  /* 0x00000000003f7886 */ /* 0x000fe20000000000 */
[----:B------:R-:W-:Y:S01]  /*05a0*/  VOTEU.ALL UP1, P0 ;  /* 0x00000000003f7886 */ /* 0x000fe20000020000 */
[----:B------:R-:W0:Y:S01]  /*05b0*/  F2I.U32.TRUNC.NTZ R0, R0 ;  /* 0x0000000000007305 */ /* 0x000e22000020f000 */
[C---:B------:R-:W-:Y:S02]  /*05c0*/  IMAD.SHL.U32 R22, R7.reuse, 0x4, RZ ;  /* 0x0000000407167824 */ /* 0x040fe400078e00ff */
[----:B------:R-:W-:Y:S01]  /*05d0*/  FMUL R10, R8, UR4 ;  /* 0x00000004080a7c20 */ /* 0x000fe20008400000 */
[----:B------:R-:W1:Y:S01]  /*05e0*/  @!UP0 S2UR UR7, SR_CgaCtaId ;  /* 0x00000000000789c3 */ /* 0x000e620000008800 */
[----:B------:R-:W-:Y:S01]  /*05f0*/  UMOV UR4, 0x20 ;  /* 0x0000002000047882 */ /* 0x000fe20000000000 */
[----:B------:R-:W-:Y:S01]  /*0600*/  @!UP0 UMOV UR6, 0x400 ;  /* 0x0000040000068882 */ /* 0x000fe20000000000 */
[----:B------:R-:W-:Y:S01]  /*0610*/  LOP3.LUT R22, R7, 0xc, R22, 0x78, !PT ;  /* 0x0000000c07167812 */ /* 0x000fe200078e7816 */
[----:B------:R-:W-:-:S04]  /*0620*/  @!UP0 UIADD3 UR4, -UR4, 0x100000, URZ ;  /* 0x0010000004048890 */ /* 0x000fc8000fffe13f */
[----:B------:R-:W-:Y:S02]  /*0630*/  @!UP0 USHF.L.U32 UR5, UR4, 0xb, URZ ;  /* 0x0000000b04058899 */ /* 0x000fe4000800063f */
[----:B------:R-:W-:Y:S01]  /*0640*/  @!UP0 USHF.L.U32 UR4, UR4, 0x1, URZ ;  /* 0x0000000104048899 */ /* 0x000fe2000800063f */
[----:B------:R-:W5:Y:S01]  /*0650*/  F2I.U32.TRUNC.NTZ R10, R10 ;  /* 0x0000000a000a7305 */ /* 0x000f62000020f000 */
[----:B---3--:R-:W-:Y:S02]  /*0660*/  ISETP.EQ.U32.AND P2, PT, R12, 0x1, PT ;  /* 0x000000010c00780c */ /* 0x008fe40003f42070 */
[----:B------:R-:W-:Y:S01]  /*0670*/  SHF.R.S32.HI R3, RZ, 0x1f, R22 ;  /* 0x0000001fff037819 */ /* 0x000fe20000011416 */
[----:B------:R-:W3:Y:S01]  /*0680*/  LDC R7, c[0x0][0x148] ;  /* 0x00005200ff077b82 */ /* 0x000ee20000000800 */
[----:B0-----:R-:W-:Y:S02]  /*0690*/  IMAD.MOV R14, RZ, RZ, -R0 ;  /* 0x000000ffff0e7224 */ /* 0x001fe400078e0a00 */
[----:B------:R-:W-:-:S02]  /*06a0*/  LEA.HI R8, R3, R22, RZ, 0x3 ;  /* 0x0000001603087211 */ /* 0x000fc400078f18ff */
[----:B--2---:R-:W-:Y:S02]  /*06b0*/  IMAD R3, R9, R14, UR8 ;  /* 0x0000000809037e24 */ /* 0x004fe4000f8e020e */
[----:B------:R-:W-:Y:S02]  /*06c0*/  LOP3.LUT R11, R8, 0xfffffff8, RZ, 0xc0, !PT ;  /* 0xfffffff8080b7812 */ /* 0x000fe400078ec0ff */
[----:B------:R-:W-:Y:S01]  /*06d0*/  SHF.R.S32.HI R9, RZ, 0x1f, R2 ;  /* 0x0000001fff097819 */ /* 0x000fe20000011402 */
[----:B-----5:R-:W-:Y:S02]  /*06e0*/  IMAD.MOV R24, RZ, RZ, -R10 ;  /* 0x000000ffff187224 */ /* 0x020fe400078e0a0a */
[----:B------:R-:W-:Y:S01]  /*06f0*/  IMAD.IADD R0, R22, 0x1, -R11 ;  /* 0x0000000116007824 */ /* 0x000fe200078e0a0b */
[----:B------:R-:W-:Y:S01]  /*0700*/  LEA.HI R9, R9, R2, RZ, 0x2 ;  /* 0x0000000209097211 */ /* 0x000fe200078f10ff */
[----:B-1----:R-:W-:Y:S01]  /*0710*/  @!UP0 ULEA UR6, UR7, UR6, 0x18 ;  /* 0x0000000607068291 */ /* 0x002fe2000f8ec03f */
[----:B------:R-:W-:-:S02]  /*0720*/  VOTEU.ALL UP0, P0 ;  /* 0x00000000003f7886 */ /* 0x000fc40000000000 */
[----:B------:R-:W-:Y:S02]  /*0730*/  LOP3.LUT R9, R9, 0xfffffffc, RZ, 0xc0, !PT ;  /* 0xfffffffc09097812 */ /* 0x000fe400078ec0ff */
[----:B------:R-:W-:Y:S02]  /*0740*/  ISETP.NE.AND P4, PT, R0, R3, PT ;  /* 0x000000030000720c */ /* 0x000fe40003f85270 */
[----:B------:R-:W-:Y:S01]  /*0750*/  LOP3.LUT P0, RZ, R6, 0x7, RZ, 0xc0, !PT ;  /* 0x0000000706ff7812 */ /* 0x000fe2000780c0ff */
[----:B------:R-:W-:Y:S02]  /*0760*/  IMAD.IADD R0, R2, 0x1, -R9 ;  /* 0x0000000102007824 */ /* 0x000fe400078e0a09 */
[----:B---3--:R-:W-:Y:S01]  /*0770*/  IMAD R9, R7, R24, R4 ;  /* 0x0000001807097224 */ /* 0x008fe200078e0204 */
[----:B------:R-:W-:Y:S01]  /*0780*/  ISETP.LT.U32.AND P0, PT, R22, 0x8, !P0 ;  /* 0x000000081600780c */ /* 0x000fe20004701070 */
[----:B------:R-:W-:Y:S01]  /*0790*/  VIADD R6, R5, 0xffffffff ;  /* 0xffffffff05067836 */ /* 0x000fe20000000000 */
[----:B------:R-:W-:Y:S01]  /*07a0*/  ISETP.NE.AND P1, PT, R0, 0x3, PT ;  /* 0x000000030000780c */ /* 0x000fe20003f25270 */
[----:B------:R-:W0:Y:S02]  /*07b0*/  FENCE.VIEW.ASYNC.S ;  /* 0x00000000000073c6 */ /* 0x000e240000000000 */
[----:B0-----:R0:W1:Y:S01]  /*07c0*/  @!UP0 SYNCS.EXCH.64 URZ, [UR6+0xa0], UR4 ;  /* 0x0000a004063f85b2 */ /* 0x0010620008000100 */
[----:B------:R-:W-:-:S02]  /*07d0*/  SEL R2, RZ, 0x1, !P0 ;  /* 0x00000001ff027807 */ /* 0x000fc40004000000 */
[----:B------:R-:W-:Y:S02]  /*07e0*/  ISETP.EQ.OR P1, PT, R0, RZ, !P1 ;  /* 0x000000ff0000720c */ /* 0x000fe40004f22670 */
[----:B------:R-:W-:Y:S02]  /*07f0*/  @P4 SHF.R.S32.HI R8, RZ, 0x3, R8 ;  /* 0x00000003ff084819 */ /* 0x000fe40000011408 */
[----:B------:R-:W-:Y:S02]  /*0800*/  ISETP.EQ.AND P1, PT, R5, RZ, P1 ;  /* 0x000000ff0500720c */ /* 0x000fe40000f22270 */
[----:B------:R-:W-:Y:S02]  /*0810*/  @P4 ISETP.NE.AND P5, PT, R8, R9, PT ;  /* 0x000000090800420c */ /* 0x000fe40003fa5270 */
[----:B------:R-:W-:Y:S02]  /*0820*/  ISETP.GE.U32.AND P6, PT, R6, 0x2, PT ;  /* 0x000000020600780c */ /* 0x000fe40003fc6070 */
[----:B------:R-:W-:-:S02]  /*0830*/  @P4 SEL R23, RZ, 0x1, P5 ;  /* 0x00000001ff174807 */ /* 0x000fc40002800000 */
[----:B------:R-:W-:Y:S01]  /*0840*/  SEL R19, RZ, 0x1, !P1 ;  /* 0x00000001ff137807 */ /* 0x000fe20004800000 */
[----:B------:R0:W2:Y:S01]  /*0850*/  @!UP1 SYNCS.EXCH.64 URZ, [UR6+0xa8], UR4 ;  /* 0x0000a804063f95b2 */ /* 0x0000a20008000100 */
[----:B------:R-:W-:Y:S01]  /*0860*/  LOP3.LUT R23, R23, R2, RZ, 0xc0, !PT ;  /* 0x0000000217177212 */ /* 0x000fe200078ec0ff */
[----:B------:R-:W-:Y:S01]  /*0870*/  NOP ;  /* 0x0000000000007918 */ /* 0x000fe20000000000 */
[----:B------:R-:W-:Y:S01]  /*0880*/  SEL R19, R19, 0x2, P6 ;  /* 0x0000000213137807 */ /* 0x000fe20003000000 */
[----:B------:R-:W-:Y:S06]  /*0890*/  @!P2 BRA `(.L_x_4) ;  /* 0x000000000008a947 */ /* 0x000fec0003800000 */
[----:B-12-4-:R-:W-:Y:S01]  /*08a0*/  UCGABAR_ARV ;  /* 0x00000000000079c7 */ /* 0x016fe20008000000 */
[----:B------:R-:W-:Y:S05]  /*08b0*/  BRA `(.L_x_5) ;  /* 0x0000000000047947 */ /* 0x000fea0003800000 */
.L_x_4:
[----:B-12-4-:R-:W-:Y:S01]  /*08c0*/  NOP ;  /* 0x0000000000007918 */ /* 0x016fe20000000000 */
.L_x_5:
[----:B------:R-:W1:Y:S01]  /*08d0*/  LDC R2, c[0x0][0x65c] ;  /* 0x00019700ff027b82 */ /* 0x000e620000000800 */
[----:B------:R-:W-:Y:S02]  /*08e0*/  IMAD.U32 R8, RZ, RZ, UR8 ;  /* 0x00000008ff087e24 */ /* 0x000fe4000f8e00ff */
[----:B------:R-:W-:Y:S01]  /*08f0*/  IMAD.MOV.U32 R9, RZ, RZ, RZ ;  /* 0x000000ffff097224 */ /* 0x000fe200078e00ff */
[----:B-1----:R-:W-:-:S04]  /*0900*/  ISETP.NE.AND P1, PT, R2, 0x1, PT ;  /* 0x000000010200780c */ /* 0x002fc80003f25270 */
[----:B------:R-:W-:-:S09]  /*0910*/  P2R R5, PR, RZ, 0x2 ;  /* 0x00000002ff057803 */ /* 0x000fd20000000000 */
[----:B------:R-:W1:Y:S01]  /*0920*/  @P1 LDC R17, c[0x0][0x10] ;  /* 0x00000400ff111b82 */ /* 0x000e620000000800 */
[----:B------:R-:W-:Y:S02]  /*0930*/  @P1 IMAD.MOV.U32 R5, RZ, RZ, RZ ;  /* 0x000000ffff051224 */ /* 0x000fe400078e00ff */
[----:B------:R-:W-:-:S05]  /*0940*/  @P1 IMAD.MOV.U32 R13, RZ, RZ, RZ ;  /* 0x000000ffff0d1224 */ /* 0x000fca00078e00ff */
[----:B------:R-:W2:Y:S01]  /*0950*/  @!P1 LDC R11, c[0x0][0xc] ;  /* 0x00000300ff0b9b82 */ /* 0x000ea20000000800 */
[----:B-1----:R-:W-:-:S04]  /*0960*/  @P1 IMAD.WIDE.U32 R16, R17, UR8, R4 ;  /* 0x0000000811101c25 */ /* 0x002fc8000f8e0004 */
[----:B------:R-:W-:Y:S02]  /*0970*/  @P1 IMAD.IADD R17, R17, 0x1, R13 ;  /* 0x0000000111111824 */ /* 0x000fe400078e020d */
[----:B--2---:R-:W-:-:S04]  /*0980*/  @!P1 IMAD.WIDE.U32 R8, R4, R11, R8 ;  /* 0x0000000b04089225 */ /* 0x004fc800078e0008 */
[----:B------:R-:W-:Y:S02]  /*0990*/  @!P1 IMAD.MOV.U32 R16, RZ, RZ, R8 ;  /* 0x000000ffff109224 */ /* 0x000fe400078e0008 */
[----:B------:R-:W-:Y:S01]  /*09a0*/  @!P1 IMAD.MOV.U32 R17, RZ, RZ, R9 ;  /* 0x000000ffff119224 */ /* 0x000fe200078e0009 */
[----:B------:R-:W-:Y:S06]  /*09b0*/  @!P2 BRA `(.L_x_6) ;  /* 0x00000000000ca947 */ /* 0x000fec0003800000 */
[----:B------:R-:W-:Y:S01]  /*09c0*/  UCGABAR_WAIT ;  /* 0x0000000000007dc7 */ /* 0x000fe20008000000 */
[----:B------:R-:W-:Y:S01]  /*09d0*/  CCTL.IVALL ;  /* 0x00000000ff00798f */ /* 0x000fe20002000000 */
[----:B------:R-:W-:Y:S05]  /*09e0*/  BRA `(.L_x_7) ;  /* 0x0000000000047947 */ /* 0x000fea0003800000 */
.L_x_6:
[----:B------:R-:W-:Y:S06]  /*09f0*/  BAR.SYNC.DEFER_BLOCKING 0x0 ;  /* 0x0000000000007b1d */ /* 0x000fec0000010000 */
.L_x_7:
[----:B------:R-:W-:Y:S05]  /*0a00*/  @!P3 BRA `(.L_x_8) ;  /* 0x000000380084b947 */ /* 0x000fea0003800000 */
[----:B------:R-:W-:-:S13]  /*0a10*/  ISETP.GT.U32.AND P0, PT, R6, 0x1, PT ;  /* 0x000000010600780c */ /* 0x000fda0003f04070 */
[----:B0-----:R-:W-:Y:S05]  /*0a20*/  @P0 EXIT ;  /* 0x000000000000094d */ /* 0x001fea0003800000 */
[----:B------:R-:W-:Y:S01]  /*0a30*/  ULDC.64 UR4, c[0x0][0x650] ;  /* 0x0001940000047ab9 */ /* 0x000fe20000000a00 */
[----:B------:R-:W-:Y:S01]  /*0a40*/  PRMT R0, RZ, 0x7610, R0 ;  /* 0x00007610ff007816 */ /* 0x000fe20000000000 */
[----:B------:R-:W-:Y:S01]  /*0a50*/  IMAD.MOV.U32 R59, RZ, RZ, -0x1 ;  /* 0xffffffffff3b7424 */ /* 0x000fe200078e00ff */
[----:B------:R-:W-:Y:S01]  /*0a60*/  ISETP.GE.U32.AND P0, PT, R16, UR4, PT ;  /* 0x0000000410007c0c */ /* 0x000fe2000bf06070 */
[----:B------:R-:W-:Y:S02]  /*0a70*/  IMAD.MOV.U32 R60, RZ, RZ, -0x1 ;  /* 0xffffffffff3c7424 */ /* 0x000fe400078e00ff */
[----:B------:R-:W-:Y:S01]  /*0a80*/  IMAD.MOV.U32 R61, RZ, RZ, -0x1 ;  /* 0xffffffffff3d7424 */ /* 0x000fe200078e00ff */
[----:B------:R-:W-:-:S13]  /*0a90*/  ISETP.GE.U32.AND.EX P0, PT, R17, UR5, PT, P0 ;  /* 0x0000000511007c0c */ /* 0x000fda000bf06100 */
[----:B------:R-:W-:Y:S05]  /*0aa0*/  @P0 BRA `(.L_x_9) ;  /* 0x0000000400280947 */ /* 0x000fea0003800000 */
[----:B------:R-:W0:Y:S01]  /*0ab0*/  LDC.64 R20, c[0x0][0x628] ;  /* 0x00018a00ff147b82 */ /* 0x000e220000000a00 */
[----:B------:R-:W-:Y:S02]  /*0ac0*/  IMAD.MOV.U32 R8, RZ, RZ, R16 ;  /* 0x000000ffff087224 */ /* 0x000fe400078e0010 */
[----:B------:R-:W-:-:S05]  /*0ad0*/  IMAD.MOV.U32 R9, RZ, RZ, R17 ;  /* 0x000000ffff097224 */ /* 0x000fca00078e0011 */
[----:B------:R-:W1:Y:S08]  /*0ae0*/  LDC R0, c[0x0][0x630] ;  /* 0x00018c00ff007b82 */ /* 0x000e700000000800 */
[----:B------:R-:W2:Y:S01]  /*0af0*/  LDC.64 R26, c[0x0][0x620] ;  /* 0x00018800ff1a7b82 */ /* 0x000ea20000000a00 */
[----:B0-----:R-:W-:-:S04]  /*0b00*/  ISETP.NE.U32.AND P0, PT, R20, RZ, PT ;  /* 0x000000ff1400720c */ /* 0x001fc80003f05070 */
[----:B------:R-:W-:-:S13]  /*0b10*/  ISETP.NE.AND.EX P0, PT, R21, RZ, PT, P0 ;  /* 0x000000ff1500720c */ /* 0x000fda0003f05300 */
[----:B-12---:R-:W-:Y:S05]  /*0b20*/  @!P0 BRA `(.L_x_10) ;  /* 0x0000000000288947 */ /* 0x006fea0003800000 */
[----:B------:R-:W0:Y:S02]  /*0b30*/  LDC R13, c[0x0][0x634] ;  /* 0x00018d00ff0d7b82 */ /* 0x000e240000000800 */
[----:B0-----:R-:W-:-:S05]  /*0b40*/  IADD3 R13, P0, R16, R13, RZ ;  /* 0x0000000d100d7210 */ /* 0x001fca0007f1e0ff */
[----:B------:R-:W-:-:S04]  /*0b50*/  IMAD.X R15, RZ, RZ, R17, P0 ;  /* 0x000000ffff0f7224 */ /* 0x000fc800000e0611 */
[----:B------:R-:W-:-:S04]  /*0b60*/  IMAD.WIDE.U32 R8, R15, R20, RZ ;  /* 0x000000140f087225 */ /* 0x000fc800078e00ff */
[----:B------:R-:W-:-:S04]  /*0b70*/  IMAD.WIDE.U32 R10, P0, R13, R21, R8 ;  /* 0x000000150d0a7225 */ /* 0x000fc80007800008 */
[----:B------:R-:W-:-:S04]  /*0b80*/  IMAD.WIDE.U32 R8, R13, R20, RZ ;  /* 0x000000140d087225 */ /* 0x000fc800078e00ff */
[----:B------:R-:W-:Y:S01]  /*0b90*/  IMAD.X R13, RZ, RZ, RZ, P0 ;  /* 0x000000ffff0d7224 */ /* 0x000fe200000e06ff */
[----:B------:R-:W-:Y:S01]  /*0ba0*/  IADD3 RZ, P0, R9, R10, RZ ;  /* 0x0000000a09ff7210 */ /* 0x000fe20007f1e0ff */
[----:B------:R-:W-:-:S04]  /*0bb0*/  IMAD.MOV.U32 R12, RZ, RZ, R11 ;  /* 0x000000ffff0c7224 */ /* 0x000fc800078e000b */
[----:B------:R-:W-:-:S08]  /*0bc0*/  IMAD.WIDE.U32.X R8, R15, R21, R12, P0 ;  /* 0x000000150f087225 */ /* 0x000fd000000e040c */
.L_x_10:
[----:B------:R-:W0:Y:S01]  /*0bd0*/  LDC.64 R20, c[0x0][0x640] ;  /* 0x00019000ff147b82 */ /* 0x000e220000000a00 */
[--C-:B------:R-:W-:Y:S01]  /*0be0*/  SHF.R.U64 R61, R8, R0, R9.reuse ;  /* 0x00000000083d7219 */ /* 0x100fe20000001209 */
[----:B------:R-:W-:Y:S01]  /*0bf0*/  IMAD R28, R7, R24, R4 ;  /* 0x00000018071c7224 */ /* 0x000fe200078e0204 */
[----:B------:R-:W-:Y:S01]  /*0c00*/  SHF.R.U32.HI R0, RZ, R0, R9 ;  /* 0x00000000ff007219 */ /* 0x000fe20000011609 */
[----:B------:R-:W-:Y:S01]  /*0c10*/  IMAD.MOV.U32 R25, RZ, RZ, 0x1 ;  /* 0x00000001ff197424 */ /* 0x000fe200078e00ff */
[----:B------:R-:W-:-:S03]  /*0c20*/  IADD3 R5, P0, RZ, -R61, RZ ;  /* 0x8000003dff057210 */ /* 0x000fc60007f1e0ff */
[----:B------:R-:W1:Y:S02]  /*0c30*/  LDC R6, c[0x0][0x618] ;  /* 0x00018600ff067b82 */ /* 0x000e640000000800 */
[----:B------:R-:W-:-:S04]  /*0c40*/  IMAD.X R9, RZ, RZ, ~R0, P0 ;  /* 0x000000ffff097224 */ /* 0x000fc800000e0e00 */
[-C--:B------:R-:W-:Y:S02]  /*0c50*/  IMAD R0, R9, R26.reuse, RZ ;  /* 0x0000001a09007224 */ /* 0x080fe400078e02ff */
[----:B------:R-:W2:Y:S01]  /*0c60*/  LDC R11, c[0x0][0x608] ;  /* 0x00018200ff0b7b82 */ /* 0x000ea20000000800 */
[----:B------:R-:W-:-:S04]  /*0c70*/  IMAD.WIDE.U32 R8, R5, R26, R16 ;  /* 0x0000001a05087225 */ /* 0x000fc800078e0010 */
[----:B------:R-:W-:-:S03]  /*0c80*/  IMAD R5, R5, R27, R0 ;  /* 0x0000001b05057224 */ /* 0x000fc600078e0200 */
[----:B------:R-:W3:Y:S01]  /*0c90*/  LDC R12, c[0x0][0x658] ;  /* 0x00019600ff0c7b82 */ /* 0x000ee20000000800 */
[----:B0-----:R-:W-:Y:S01]  /*0ca0*/  ISETP.NE.U32.AND P0, PT, R20, RZ, PT ;  /* 0x000000ff1400720c */ /* 0x001fe20003f05070 */
[----:B------:R-:W-:Y:S02]  /*0cb0*/  IMAD.IADD R5, R9, 0x1, R5 ;  /* 0x0000000109057824 */ /* 0x000fe400078e0205 */
[----:B------:R-:W-:Y:S01]  /*0cc0*/  IMAD.MOV.U32 R9, RZ, RZ, -0x1 ;  /* 0xffffffffff097424 */ /* 0x000fe200078e00ff */
[----:B------:R-:W-:-:S03]  /*0cd0*/  ISETP.NE.AND.EX P0, PT, R21, RZ, PT, P0 ;  /* 0x000000ff1500720c */ /* 0x000fc60003f05300 */
[----:B------:R-:W0:Y:S01]  /*0ce0*/  LDC R15, c[0x0][0x600] ;  /* 0x00018000ff0f7b82 */ /* 0x000e220000000800 */
[-CC-:B-1----:R-:W-:Y:S02]  /*0cf0*/  SHF.R.U64 R13, R8, R6.reuse, R5.reuse ;  /* 0x00000006080d7219 */ /* 0x182fe40000001205 */
[----:B------:R-:W-:-:S05]  /*0d00*/  SHF.R.U32.HI R0, RZ, R6, R5 ;  /* 0x00000006ff007219 */ /* 0x000fca0000011605 */
[----:B------:R-:W1:Y:S01]  /*0d10*/  LDC R14, c[0x0][0x648] ;  /* 0x00019200ff0e7b82 */ /* 0x000e620000000800 */
[-CC-:B--2---:R-:W-:Y:S02]  /*0d20*/  SHF.R.U64 R29, R13, R11.reuse, R0.reuse ;  /* 0x0000000b0d1d7219 */ /* 0x184fe40000001200 */
[----:B------:R-:W-:-:S05]  /*0d30*/  SHF.R.U32.HI R5, RZ, R11, R0 ;  /* 0x0000000bff057219 */ /* 0x000fca0000011600 */
[----:B------:R-:W2:Y:S01]  /*0d40*/  LDC R26, c[0x0][0x638] ;  /* 0x00018e00ff1a7b82 */ /* 0x000ea20000000800 */
[-CC-:B---3--:R-:W-:Y:S02]  /*0d50*/  SHF.R.U64 R24, R29, R12.reuse, R5.reuse ;  /* 0x0000000c1d187219 */ /* 0x188fe40000001205 */
[-C--:B------:R-:W-:Y:S02]  /*0d60*/  SHF.L.U32 R0, R9, R12.reuse, RZ ;  /* 0x0000000c09007219 */ /* 0x080fe400000006ff */
[----:B------:R-:W-:Y:S01]  /*0d70*/  SHF.R.U32.HI R5, RZ, R12, R5 ;  /* 0x0000000cff057219 */ /* 0x000fe20000011605 */
[----:B------:R-:W-:Y:S01]  /*0d80*/  IMAD.MOV.U32 R4, RZ, RZ, R24 ;  /* 0x000000ffff047224 */ /* 0x000fe200078e0018 */
[----:B------:R-:W-:Y:S01]  /*0d90*/  LOP3.LUT R10, RZ, R0, RZ, 0x33, !PT ;  /* 0x00000000ff0a7212 */ /* 0x000fe200078e33ff */
[----:B------:R-:W3:Y:S01]  /*0da0*/  LDC R27, c[0x0][0x610] ;  /* 0x00018400ff1b7b82 */ /* 0x000ee20000000800 */
[----:B------:R-:W-:Y:S05]  /*0db0*/  @!P0 BRA `(.L_x_11) ;  /* 0x0000000000288947 */ /* 0x000fea0003800000 */
[----:B------:R-:W4:Y:S02]  /*0dc0*/  LDC R9, c[0x0][0x64c] ;  /* 0x00019300ff097b82 */ /* 0x000f240000000800 */
[----:B----4-:R-:W-:-:S05]  /*0dd0*/  IADD3 R9, P0, R24, R9, RZ ;  /* 0x0000000918097210 */ /* 0x010fca0007f1e0ff */
        /* <DEDUP_REMOVED lines=8> */
.L_x_11:
[----:B-1----:R-:W-:Y:S01]  /*0e60*/  SHF.R.U64 R4, R4, R14, R5 ;  /* 0x0000000e04047219 */ /* 0x002fe20000001205 */
[----:B0-----:R-:W-:Y:S01]  /*0e70*/  VIADD R6, R15, 0xffffffff ;  /* 0xffffffff0f067836 */ /* 0x001fe20000000000 */
[----:B------:R-:W-:Y:S02]  /*0e80*/  SHF.L.U32 R0, R25, R12, RZ ;  /* 0x0000000c19007219 */ /* 0x000fe400000006ff */
[----:B------:R-:W-:Y:S01]  /*0e90*/  LOP3.LUT R5, R29, R10, RZ, 0xc0, !PT ;  /* 0x0000000a1d057212 */ /* 0x000fe200078ec0ff */
[----:B------:R-:W-:Y:S01]  /*0ea0*/  IMAD.MOV R7, RZ, RZ, -R4 ;  /* 0x000000ffff077224 */ /* 0x000fe200078e0a04 */
[----:B------:R-:W-:Y:S02]  /*0eb0*/  SEL R3, R3, R28, !P1 ;  /* 0x0000001c03037207 */ /* 0x000fe40004800000 */
[----:B------:R-:W-:Y:S01]  /*0ec0*/  LOP3.LUT R6, R13, R6, RZ, 0xc0, !PT ;  /* 0x000000060d067212 */ /* 0x000fe200078ec0ff */
[----:B------:R-:W-:Y:S02]  /*0ed0*/  IMAD R4, R0, R4, R5 ;  /* 0x0000000400047224 */ /* 0x000fe400078e0205 */
[----:B--2---:R-:W-:-:S02]  /*0ee0*/  IMAD R0, R7, R26, R24 ;  /* 0x0000001a07007224 */ /* 0x004fc400078e0218 */
[----:B---3--:R-:W-:Y:S02]  /*0ef0*/  IMAD R3, R4, R27, R3 ;  /* 0x0000001b04037224 */ /* 0x008fe400078e0203 */
[----:B------:R-:W-:Y:S02]  /*0f00*/  IMAD.MOV.U32 R5, RZ, RZ, 0x1 ;  /* 0x00000001ff057424 */ /* 0x000fe400078e00ff */
[----:B------:R-:W-:-:S03]  /*0f10*/  IMAD R4, R0, R15, R6 ;  /* 0x0000000f00047224 */ /* 0x000fc600078e0206 */
[----:B------:R-:W-:Y:S02]  /*0f20*/  PRMT R0, R5, 0x7610, R0 ;  /* 0x0000761005007816 */ /* 0x000fe40000000000 */
[----:B------:R-:W-:Y:S02]  /*0f30*/  SEL R60, R4, R3, !P1 ;  /* 0x00000003043c7207 */ /* 0x000fe40004800000 */
[----:B------:R-:W-:-:S07]  /*0f40*/  SEL R59, R3, R4, !P1 ;  /* 0x00000004033b7207 */ /* 0x000fce0004800000 */
.L_x_9:
[----:B------:R-:W-:-:S08]  /*0f50*/  NOP ;  /* 0x0000000000007918 */ /* 0x000fd00000000000 */
[----:B------:R-:W0:Y:S02]  /*0f60*/  USETMAXREG.TRY_ALLOC.CTAPOOL UP0, 0xe8 ;  /* 0x000000e8000079c8 */ /* 0x000e240008000600 */
[----:B0-----:R-:W-:-:S13]  /*0f70*/  PLOP3.LUT P0, PT, PT, PT, UP0, 0x80, 0x0 ;  /* 0x000000000000781c */ /* 0x001fda0003f0f008 */
[----:B------:R-:W-:Y:S05]  /*0f80*/  @!P0 BRA `(.L_x_9) ;  /* 0xfffffffc00f08947 */ /* 0x000fea000383ffff */
[----:B------:R-:W-:Y:S01]  /*0f90*/  ULDC.64 UR4, c[0x0][0x598] ;  /* 0x0001660000047ab9 */ /* 0x000fe20000000a00 */
[----:B------:R-:W-:Y:S01]  /*0fa0*/  ULDC.64 UR36, c[0x0][0x208] ;  /* 0x0000820000247ab9 */ /* 0x000fe20000000a00 */
[----:B------:R-:W-:-:S04]  /*0fb0*/  ISETP.NE.U32.AND P0, PT, RZ, UR4, PT ;  /* 0x00000004ff007c0c */ /* 0x000fc8000bf05070 */
[----:B------:R-:W-:-:S13]  /*0fc0*/  ISETP.NE.AND.EX P0, PT, RZ, UR5, PT, P0 ;  /* 0x00000005ff007c0c */ /* 0x000fda000bf05300 */
[----:B------:R-:W-:Y:S05]  /*0fd0*/  @!P0 BRA `(.L_x_12) ;  /* 0x00000000001c8947 */ /* 0x000fea0003800000 */
[----:B------:R-:W0:Y:S02]  /*0fe0*/  LDC.64 R4, c[0x0][0x598] ;  /* 0x00016600ff047b82 */ /* 0x000e240000000a00 */
[----:B0-----:R-:W2:Y:S02]  /*0ff0*/  LDG.E.64 R4, desc[UR36][R4.64] ;  /* 0x0000002404047981 */ /* 0x001ea4000c1e1b00 */
[----:B--2---:R-:W-:-:S04]  /*1000*/  ISETP.NE.U32.AND P0, PT, R4, RZ, PT ;  /* 0x000000ff0400720c */ /* 0x004fc80003f05070 */
[----:B------:R-:W-:-:S13]  /*1010*/  ISETP.NE.AND.EX P0, PT, R5, RZ, PT, P0 ;  /* 0x000000ff0500720c */ /* 0x000fda0003f05300 */
[----:B------:R-:W-:Y:S05]  /*1020*/  @!P0 BRA `(.L_x_12) ;  /* 0x0000000000088947 */ /* 0x000fea0003800000 */
[----:B------:R0:W5:Y:S01]  /*1030*/  LD.E R56, desc[UR36][R4.64] ;  /* 0x0000002404387980 */ /* 0x000162000c101900 */
[----:B------:R-:W-:Y:S05]  /*1040*/  BRA `(.L_x_13) ;  /* 0x0000000000247947 */ /* 0x000fea0003800000 */
.L_x_12:
[----:B------:R-:W-:Y:S02]  /*1050*/  ULDC.64 UR4, c[0x0][0x588] ;  /* 0x0001620000047ab9 */ /* 0x000fe40000000a00 */
[----:B------:R-:W-:-:S04]  /*1060*/  ISETP.NE.U32.AND P0, PT, RZ, UR4, PT ;  /* 0x00000004ff007c0c */ /* 0x000fc8000bf05070 */
[----:B------:R-:W-:-:S13]  /*1070*/  ISETP.NE.AND.EX P0, PT, RZ, UR5, PT, P0 ;  /* 0x00000005ff007c0c */ /* 0x000fda000bf05300 */
[----:B------:R-:W-:Y:S05]  /*1080*/  @!P0 BRA `(.L_x_14) ;  /* 0x00000000000c8947 */ /* 0x000fea0003800000 */
[----:B------:R-:W0:Y:S02]  /*1090*/  LDC.64 R56, c[0x0][0x588] ;  /* 0x00016200ff387b82 */ /* 0x000e240000000a00 */
[----:B0-----:R1:W5:Y:S01]  /*10a0*/  LDG.E R56, desc[UR36][R56.64] ;  /* 0x0000002438387981 */ /* 0x001362000c1e1900 */
[----:B------:R-:W-:Y:S05]  /*10b0*/  BRA `(.L_x_13) ;  /* 0x0000000000087947 */ /* 0x000fea0003800000 */
.L_x_14:
[----:B------:R-:W-:Y:S02]  /*10c0*/  ULDC UR4, c[0x0][0x580] ;  /* 0x0001600000047ab9 */ /* 0x000fe40000000800 */
[----:B------:R-:W-:-:S07]  /*10d0*/  IMAD.U32 R56, RZ, RZ, UR4 ;  /* 0x00000004ff387e24 */ /* 0x000fce000f8e00ff */
.L_x_13:
[----:B------:R-:W-:Y:S02]  /*10e0*/  ULDC.64 UR4, c[0x0][0x5a0] ;  /* 0x0001680000047ab9 */ /* 0x000fe40000000a00 */
[----:B------:R-:W-:-:S04]  /*10f0*/  ISETP.NE.U32.AND P0, PT, RZ, UR4, PT ;  /* 0x00000004ff007c0c */ /* 0x000fc8000bf05070 */
[----:B------:R-:W-:-:S13]  /*1100*/  ISETP.NE.AND.EX P0, PT, RZ, UR5, PT, P0 ;  /* 0x00000005ff007c0c */ /* 0x000fda000bf05300 */
[----:B------:R-:W-:Y:S05]  /*1110*/  @!P0 BRA `(.L_x_15) ;  /* 0x00000000001c8947 */ /* 0x000fea0003800000 */
[----:B0-----:R-:W0:Y:S02]  /*1120*/  LDC.64 R4, c[0x0][0x5a0] ;  /* 0x00016800ff047b82 */ /* 0x001e240000000a00 */
[----:B0-----:R-:W2:Y:S02]  /*1130*/  LDG.E.64 R4, desc[UR36][R4.64] ;  /* 0x0000002404047981 */ /* 0x001ea4000c1e1b00 */
[----:B--2---:R-:W-:-:S04]  /*1140*/  ISETP.NE.U32.AND P0, PT, R4, RZ, PT ;  /* 0x000000ff0400720c */ /* 0x004fc80003f05070 */
[----:B------:R-:W-:-:S13]  /*1150*/  ISETP.NE.AND.EX P0, PT, R5, RZ, PT, P0 ;  /* 0x000000ff0500720c */ /* 0x000fda0003f05300 */
[----:B------:R-:W-:Y:S05]  /*1160*/  @!P0 BRA `(.L_x_15) ;  /* 0x0000000000088947 */ /* 0x000fea0003800000 */
[----:B-1----:R0:W5:Y:S01]  /*1170*/  LD.E R57, desc[UR36][R4.64] ;  /* 0x0000002404397980 */ /* 0x002162000c101900 */
[----:B------:R-:W-:Y:S05]  /*1180*/  BRA `(.L_x_16) ;  /* 0x0000000000247947 */ /* 0x000fea0003800000 */
.L_x_15:
[----:B------:R-:W-:Y:S02]  /*1190*/  ULDC.64 UR4, c[0x0][0x590] ;  /* 0x0001640000047ab9 */ /* 0x000fe40000000a00 */
[----:B------:R-:W-:-:S04]  /*11a0*/  ISETP.NE.U32.AND P0, PT, RZ, UR4, PT ;  /* 0x00000004ff007c0c */ /* 0x000fc8000bf05070 */
[----:B------:R-:W-:-:S13]  /*11b0*/  ISETP.NE.AND.EX P0, PT, RZ, UR5, PT, P0 ;  /* 0x00000005ff007c0c */ /* 0x000fda000bf05300 */
[----:B------:R-:W-:Y:S05]  /*11c0*/  @!P0 BRA `(.L_x_17) ;  /* 0x00000000000c8947 */ /* 0x000fea0003800000 */
[----:B0-----:R-:W1:Y:S02]  /*11d0*/  LDC.64 R4, c[0x0][0x590] ;  /* 0x00016400ff047b82 */ /* 0x001e640000000a00 */
[----:B-1----:R1:W5:Y:S01]  /*11e0*/  LDG.E R57, desc[UR36][R4.64] ;  /* 0x0000002404397981 */ /* 0x002362000c1e1900 */
[----:B------:R-:W-:Y:S05]  /*11f0*/  BRA `(.L_x_16) ;  /* 0x0000000000087947 */ /* 0x000fea0003800000 */
.L_x_17:
[----:B------:R-:W-:Y:S02]  /*1200*/  ULDC UR4, c[0x0][0x584] ;  /* 0x0001610000047ab9 */ /* 0x000fe40000000800 */
[----:B-1----:R-:W-:-:S07]  /*1210*/  IMAD.U32 R57, RZ, RZ, UR4 ;  /* 0x00000004ff397e24 */ /* 0x002fce000f8e00ff */
.L_x_16:
[----:B------:R-:W-:-:S13]  /*1220*/  LOP3.LUT P0, RZ, R0, 0xff, RZ, 0xc0, !PT ;  /* 0x000000ff00ff7812 */ /* 0x000fda000780c0ff */
[----:B------:R-:W-:Y:S05]  /*1230*/  @!P0 EXIT ;  /* 0x000000000000894d */ /* 0x000fea0003800000 */
[----:B------:R-:W-:Y:S01]  /*1240*/  ULDC UR4, c[0x0][0x28c] ;  /* 0x0000a30000047ab9 */ /* 0x000fe20000000800 */
[----:B------:R-:W-:Y:S01]  /*1250*/  UMOV UR38, URZ ;  /* 0x0000003f00267c82 */ /* 0x000fe20008000000 */
[----:B------:R-:W-:Y:S01]  /*1260*/  UIADD3 UR4, UR4, 0x7f, URZ ;  /* 0x0000007f04047890 */ /* 0x000fe2000fffe03f */
[----:B------:R-:W-:-:S03]  /*1270*/  UMOV UR39, URZ ;  /* 0x0000003f00277c82 */ /* 0x000fc60008000000 */
[----:B------:R-:W-:-:S04]  /*1280*/  USHF.R.S32.HI UR5, URZ, 0x1f, UR4 ;  /* 0x0000001f3f057899 */ /* 0x000fc80008011404 */
[----:B------:R-:W-:-:S04]  /*1290*/  ULEA.HI UR5, UR5, UR4, URZ, 0x7 ;  /* 0x0000000405057291 */ /* 0x000fc8000f8f383f */
[----:B------:R-:W-:-:S12]  /*12a0*/  USHF.R.S32.HI UR40, URZ, 0x7, UR5 ;  /* 0x000000073f287899 */ /* 0x000fd80008011405 */
.L_x_105:
[----:B------:R-:W-:Y:S01]  /*12b0*/  LOP3.LUT R0, R18, 0x80, RZ, 0xc0, !PT ;  /* 0x0000008012007812 */ /* 0x000fe200078ec0ff */
[----:B------:R-:W2:Y:S01]  /*12c0*/  S2UR UR7, SR_CgaCtaId ;  /* 0x00000000000779c3 */ /* 0x000ea20000008800 */
[----:B------:R-:W-:Y:S02]  /*12d0*/  UMOV UR6, 0x400 ;  /* 0x0000040000067882 */ /* 0x000fe40000000000 */
[----:B------:R-:W-:-:S06]  /*12e0*/  SHF.R.U32.HI R0, RZ, 0x7, R0 ;  /* 0x00000007ff007819 */ /* 0x000fcc0000011600 */
[----:B------:R-:W3:Y:S01]  /*12f0*/  SHFL.IDX PT, R0, R0, RZ, 0x1f ;  /* 0x00001fff00007589 */ /* 0x000ee200000e0000 */
[----:B--2---:R-:W-:Y:S01]  /*1300*/  ULEA UR6, UR7, UR6, 0x18 ;  /* 0x0000000607067291 */ /* 0x004fe2000f8ec03f */
[----:B---3--:R-:W-:-:S13]  /*1310*/  R2UR UR4, R0 ;  /* 0x00000000000472ca */ /* 0x008fda00000e0000 */
[----:B------:R-:W-:-:S04]  /*1320*/  ULEA.HI UR5, UR4, UR4, URZ, 0x1 ;  /* 0x0000000404057291 */ /* 0x000fc8000f8f083f */
[----:B------:R-:W-:-:S04]  /*1330*/  ULOP3.LUT UR5, UR5, 0x7fffe, URZ, 0xc0, !UPT ;  /* 0x0007fffe05057892 */ /* 0x000fc8000f8ec03f */
[----:B------:R-:W-:-:S03]  /*1340*/  UIADD3 UR5, UR4, -UR5, URZ ;  /* 0x8000000504057290 */ /* 0x000fc6000fffe03f */
[----:B------:R-:W-:Y:S01]  /*1350*/  ULDC UR4, c[0x0][0x28c] ;  /* 0x0000a30000047ab9 */ /* 0x000fe20000000800 */
[----:B------:R-:W-:Y:S01]  /*1360*/  ULEA UR5, UR5, UR6, 0xd ;  /* 0x0000000605057291 */ /* 0x000fe2000f8e683f */
[----:B------:R-:W-:-:S03]  /*1370*/  ISETP.LT.AND P0, PT, RZ, UR4, PT ;  /* 0x00000004ff007c0c */ /* 0x000fc6000bf01270 */
[----:B------:R-:W-:-:S04]  /*1380*/  UIADD3 UR5, UR5, 0x180, URZ ;  /* 0x0000018005057890 */ /* 0x000fc8000fffe03f */
[----:B------:R-:W-:-:S04]  /*1390*/  USHF.R.U32.HI UR5, URZ, 0x4, UR5 ;  /* 0x000000043f057899 */ /* 0x000fc80008011605 */
[----:B------:R-:W-:Y:S02]  /*13a0*/  ULOP3.LUT UR41, UR5, 0x3fff, URZ, 0xc0, !UPT ;  /* 0x00003fff05297892 */ /* 0x000fe4000f8ec03f */
[----:B0---4-:R-:W-:Y:S10]  /*13b0*/  @P0 BRA `(.L_x_18) ;  /* 0x0000000000400947 */ /* 0x011ff40003800000 */
[----:B------:R-:W-:Y:S01]  /*13c0*/  MOV R0, 0x0 ;  /* 0x0000000000007802 */ /* 0x000fe20000000f00 */
[----:B------:R-:W-:Y:S01]  /*13d0*/  ULDC.64 UR4, c[0x4][0x68] ;  /* 0x01001a0000047ab9 */ /* 0x000fe20000000a00 */
[----:B------:R-:W-:Y:S01]  /*13e0*/  ULDC.64 UR6, c[0x4][0x8] ;  /* 0x0100020000067ab9 */ /* 0x000fe20000000a00 */
[----:B01----:R-:W-:Y:S01]  /*13f0*/  IMAD.U32 R4, RZ, RZ, UR4 ;  /* 0x00000004ff047e24 */ /* 0x003fe2000f8e00ff */
[----:B------:R0:W1:Y:S01]  /*1400*/  LDC.64 R14, c[0x4][R0] ;  /* 0x01000000000e7b82 */ /* 0x0000620000000a00 */
[----:B------:R-:W-:Y:S01]  /*1410*/  IMAD.U32 R5, RZ, RZ, UR5 ;  /* 0x00000005ff057e24 */ /* 0x000fe2000f8e00ff */
[----:B------:R-:W-:Y:S01]  /*1420*/  ULDC.64 UR4, c[0x4][0x70] ;  /* 0x01001c0000047ab9 */ /* 0x000fe20000000a00 */
[----:B------:R-:W-:Y:S02]  /*1430*/  IMAD.U32 R10, RZ, RZ, UR6 ;  /* 0x00000006ff0a7e24 */ /* 0x000fe4000f8e00ff */
[----:B------:R-:W-:Y:S02]  /*1440*/  IMAD.U32 R6, RZ, RZ, UR4 ;  /* 0x00000004ff067e24 */ /* 0x000fe4000f8e00ff */
[----:B------:R-:W-:-:S02]  /*1450*/  IMAD.U32 R7, RZ, RZ, UR5 ;  /* 0x00000005ff077e24 */ /* 0x000fc4000f8e00ff */
[----:B------:R-:W-:Y:S02]  /*1460*/  IMAD.U32 R11, RZ, RZ, UR7 ;  /* 0x00000007ff0b7e24 */ /* 0x000fe4000f8e00ff */
[----:B------:R-:W-:Y:S02]  /*1470*/  IMAD.MOV.U32 R8, RZ, RZ, 0x1e1 ;  /* 0x000001e1ff087424 */ /* 0x000fe400078e00ff */
[----:B------:R-:W-:Y:S02]  /*1480*/  IMAD.MOV.U32 R12, RZ, RZ, 0x1 ;  /* 0x00000001ff0c7424 */ /* 0x000fe400078e00ff */
[----:B0-----:R-:W-:-:S07]  /*1490*/  IMAD.MOV.U32 R13, RZ, RZ, RZ ;  /* 0x000000ffff0d7224 */ /* 0x001fce00078e00ff */
[----:B------:R-:W-:-:S07]  /*14a0*/  LEPC R20, `(.L_x_18) ;  /* 0x000000001014794e */ /* 0x000fce0000000000 */
[----:B-1---5:R-:W-:Y:S05]  /*14b0*/  CALL.ABS.NOINC R14 ;  /* 0x000000000e007343 */ /* 0x022fea0003c00000 */
.L_x_18:
[----:B------:R-:W-:-:S04]  /*14c0*/  LOP3.LUT R0, R19, 0x1, RZ, 0xfc, !PT ;  /* 0x0000000113007812 */ /* 0x000fc800078efcff */
[----:B------:R-:W-:-:S13]  /*14d0*/  ISETP.NE.AND P0, PT, R0, 0x3, PT ;  /* 0x000000030000780c */ /* 0x000fda0003f05270 */
[----:B------:R-:W-:Y:S05]  /*14e0*/  @!P0 BRA `(.L_x_19) ;  /* 0x0000000000048947 */ /* 0x000fea0003800000 */
[----:B------:R-:W-:Y:S01]  /*14f0*/  BPT.TRAP 0x1 ;  /* 0x000000040000795c */ /* 0x000fe20000300000 */
.L_x_19:
[----:B------:R-:W2:Y:S01]  /*1500*/  S2UR UR5, SR_CgaCtaId ;  /* 0x00000000000579c3 */ /* 0x000ea20000008800 */
[----:B------:R-:W-:Y:S01]  /*1510*/  UMOV UR4, 0x400 ;  /* 0x0000040000047882 */ /* 0x000fe20000000000 */
[----:B------:R-:W-:Y:S02]  /*1520*/  IMAD.U32 R0, RZ, RZ, UR38 ;  /* 0x00000026ff007e24 */ /* 0x000fe4000f8e00ff */
[----:B------:R-:W-:-:S03]  /*1530*/  IMAD.U32 R3, RZ, RZ, UR39 ;  /* 0x00000027ff037e24 */ /* 0x000fc6000f8e00ff */
[----:B------:R-:W-:Y:S01]  /*1540*/  SHF.L.U32 R0, R0, 0x1f, RZ ;  /* 0x0000001f00007819 */ /* 0x000fe200000006ff */
[----:B--2---:R-:W-:-:S06]  /*1550*/  ULEA UR4, UR5, UR4, 0x18 ;  /* 0x0000000405047291 */ /* 0x004fcc000f8ec03f */
[----:B------:R-:W-:-:S04]  /*1560*/  IMAD.U32 R6, RZ, RZ, UR4 ;  /* 0x00000004ff067e24 */ /* 0x000fc8000f8e00ff */
[----:B------:R-:W-:-:S04]  /*1570*/  IMAD R3, R3, 0x8, R6 ;  /* 0x0000000803037824 */ /* 0x000fc800078e0206 */
[----:B------:R2:W3:Y:S01]  /*1580*/  SYNCS.PHASECHK.TRANS64.TRYWAIT P1, [R3+URZ], R0 ;  /* 0x00000000030075a7 */ /* 0x0004e2000802017f */
[----:B------:R-:W-:Y:S05]  /*1590*/  @!P0 BRA `(.L_x_20) ;  /* 0x0000000000048947 */ /* 0x000fea0003800000 */
[----:B------:R-:W-:Y:S01]  /*15a0*/  BPT.TRAP 0x1 ;  /* 0x000000040000795c */ /* 0x000fe20000300000 */
.L_x_20:
[----:B---3--:R-:W-:Y:S05]  /*15b0*/  @P1 BRA `(.L_x_21) ;  /* 0x0000000000081947 */ /* 0x008fea0003800000 */
[----:B------:R-:W3:Y:S02]  /*15c0*/  SYNCS.PHASECHK.TRANS64.TRYWAIT P1, [R3+URZ], R0 ;  /* 0x00000000030075a7 */ /* 0x000ee4000802017f */
[----:B---3--:R-:W-:Y:S05]  /*15d0*/  @!P1 BRA `(.L_x_22) ;  /* 0x0000004400b49947 */ /* 0x008fea0003800000 */
.L_x_21:
[----:B------:R-:W-:-:S04]  /*15e0*/  UISETP.LT.AND UP0, UPT, UR40, 0x1, UPT ;  /* 0x000000012800788c */ /* 0x000fc8000bf01270 */
[----:B------:R-:W-:-:S06]  /*15f0*/  USEL UR4, UR40, 0x1, UP0 ;  /* 0x0000000128047887 */ /* 0x000fcc0008000000 */
[----:B--23--:R-:W-:Y:S01]  /*1600*/  IMAD.U32 R0, RZ, RZ, UR4 ;  /* 0x00000004ff007e24 */ /* 0x00cfe2000f8e00ff */
[----:B------:R-:W-:Y:S05]  /*1610*/  WARPSYNC.ALL ;  /* 0x0000000000007948 */ /* 0x000fea0003800000 */
[----:B------:R-:W-:-:S04]  /*1620*/  IADD3 R0, -R0, UR40, RZ ;  /* 0x0000002800007c10 */ /* 0x000fc8000fffe1ff */
[----:B------:R-:W-:Y:S02]  /*1630*/  ISETP.GE.AND P1, PT, R0, 0x1, PT ;  /* 0x000000010000780c */ /* 0x000fe40003f26270 */
[----:B------:R-:W-:Y:S01]  /*1640*/  R2UR UR4, R6 ;  /* 0x00000000060472ca */ /* 0x000fe200000e0000 */
[----:B------:R-:W-:Y:S01]  /*1650*/  WARPGROUP.ARRIVE ;  /* 0x00000000000079c5 */ /* 0x000fe20000000000 */
[----:B------:R-:W-:Y:S01]  /*1660*/  UMOV UR9, 0x40000040 ;  /* 0x4000004000097882 */ /* 0x000fe20000000000 */
[----:B------:R-:W-:-:S10]  /*1670*/  UMOV UR11, 0x40000040 ;  /* 0x40000040000b7882 */ /* 0x000fd40000000000 */
[----:B------:R-:W-:-:S04]  /*1680*/  UIADD3 UR4, UR4, 0x24180, URZ ;  /* 0x0002418004047890 */ /* 0x000fc8000fffe03f */
[----:B------:R-:W-:-:S04]  /*1690*/  USHF.R.U32.HI UR4, URZ, 0x4, UR4 ;  /* 0x000000043f047899 */ /* 0x000fc80008011604 */
[----:B------:R-:W-:Y:S02]  /*16a0*/  ULOP3.LUT UR5, UR4, 0x3fff, URZ, 0xc0, !UPT ;  /* 0x00003fff04057892 */ /* 0x000fe4000f8ec03f */
[----:B------:R-:W-:Y:S02]  /*16b0*/  ULOP3.LUT UR4, UR41, 0x10000, URZ, 0xfc, !UPT ;  /* 0x0001000029047892 */ /* 0x000fe4000f8efc3f */
[----:B------:R-:W-:Y:S02]  /*16c0*/  ULOP3.LUT UR5, UR5, 0x10000, URZ, 0xfc, !UPT ;  /* 0x0001000005057892 */ /* 0x000fe4000f8efc3f */
[----:B------:R-:W-:Y:S02]  /*16d0*/  ULEA UR6, UR39, UR4, 0xa ;  /* 0x0000000427067291 */ /* 0x000fe4000f8e503f */
[----:B------:R-:W-:-:S05]  /*16e0*/  ULEA UR7, UR39, UR5, 0x9 ;  /* 0x0000000527077291 */ /* 0x000fca000f8e483f */
[----:B------:R-:W-:Y:S02]  /*16f0*/  UMOV UR8, UR6 ;  /* 0x0000000600087c82 */ /* 0x000fe40008000000 */
[----:B------:R-:W-:Y:S02]  /*1700*/  UMOV UR10, UR7 ;  /* 0x00000007000a7c82 */ /* 0x000fe40008000000 */
[----:B------:R-:W-:Y:S01]  /*1710*/  IGMMA.64x64x32.S8.S8 R24, gdesc[UR8], RZ, !UPT, gsb0 ;  /* 0x01e00000081879f1 */ /* 0x000fe2000c0410ff */
[----:B------:R-:W-:Y:S02]  /*1720*/  UIADD3 UR8, UR6, 0x2, URZ ;  /* 0x0000000206087890 */ /* 0x000fe4000fffe03f */
[----:B------:R-:W-:Y:S01]  /*1730*/  UIADD3 UR10, UR7, 0x2, URZ ;  /* 0x00000002070a7890 */ /* 0x000fe2000fffe03f */
[----:B------:R-:W-:Y:S01]  /*1740*/  UMOV UR9, 0x40000040 ;  /* 0x4000004000097882 */ /* 0x000fe20000000000 */
[----:B------:R-:W-:Y:S01]  /*1750*/  UMOV UR11, 0x40000040 ;  /* 0x40000040000b7882 */ /* 0x000fe20000000000 */
[----:B------:R-:W-:-:S02]  /*1760*/  WARPGROUP.DEPBAR.LE gsb0, 0x0 ;  /* 0x00008000000079c5 */ /* 0x000fc40000010000 */
[----:B------:R-:W-:-:S06]  /*1770*/  WARPGROUP.ARRIVE ;  /* 0x00000000000079c5 */ /* 0x000fcc0000000000 */
[----:B------:R-:W-:Y:S01]  /*1780*/  IGMMA.64x64x32.S8.S8 R24, gdesc[UR8], R24, gsb0 ;  /* 0x01e00000081879f1 */ /* 0x000fe20008041018 */
[----:B------:R-:W-:Y:S02]  /*1790*/  UIADD3 UR8, UR6, 0x4, URZ ;  /* 0x0000000406087890 */ /* 0x000fe4000fffe03f */
[----:B------:R-:W-:Y:S01]  /*17a0*/  UIADD3 UR10, UR7, 0x4, URZ ;  /* 0x00000004070a7890 */ /* 0x000fe2000fffe03f */
[----:B------:R-:W-:Y:S01]  /*17b0*/  UMOV UR9, 0x40000040 ;  /* 0x4000004000097882 */ /* 0x000fe20000000000 */
[----:B------:R-:W-:Y:S01]  /*17c0*/  UMOV UR11, 0x40000040 ;  /* 0x40000040000b7882 */ /* 0x000fe20000000000 */
[----:B------:R-:W-:Y:S02]  /*17d0*/  WARPGROUP.DEPBAR.LE gsb0, 0x0 ;  /* 0x00008000000079c5 */ /* 0x000fe40000010000 */
        /* <DEDUP_REMOVED lines=8> */
[----:B------:R-:W-:Y:S03]  /*1860*/  IGMMA.64x64x32.S8.S8 R24, gdesc[UR8], R24, gsb0 ;  /* 0x01e00000081879f1 */ /* 0x000fe60008041018 */
[----:B------:R-:W-:Y:S02]  /*1870*/  WARPGROUP.DEPBAR.LE gsb0, 0x0 ;  /* 0x00008000000079c5 */ /* 0x000fe40000010000 */
[----:B------:R-:W-:Y:S05]  /*1880*/  @!P1 BRA `(.L_x_23) ;  /* 0x0000000400249947 */ /* 0x000fea0003800000 */
[----:B------:R-:W-:Y:S02]  /*1890*/  UIADD3 UR6, UR39, 0x1, URZ ;  /* 0x0000000127067890 */ /* 0x000fe4000fffe03f */
[----:B------:R-:W-:Y:S02]  /*18a0*/  IMAD.U32 R3, RZ, RZ, UR39 ;  /* 0x00000027ff037e24 */ /* 0x000fe4000f8e00ff */
[----:B------:R-:W-:-:S04]  /*18b0*/  UISETP.NE.AND UP0, UPT, UR6, 0x9, UPT ;  /* 0x000000090600788c */ /* 0x000fc8000bf05270 */
[----:B------:R-:W-:Y:S02]  /*18c0*/  USEL UR7, URZ, 0x1, UP0 ;  /* 0x000000013f077887 */ /* 0x000fe40008000000 */
[----:B------:R-:W-:Y:S02]  /*18d0*/  USEL UR6, UR6, URZ, UP0 ;  /* 0x0000003f06067287 */ /* 0x000fe40008000000 */
[----:B------:R-:W-:-:S06]  /*18e0*/  ULOP3.LUT UR7, UR38, UR7, URZ, 0x3c, !UPT ;  /* 0x0000000726077292 */ /* 0x000fcc000f8e3c3f */
[----:B------:R-:W-:-:S07]  /*18f0*/  IMAD.U32 R7, RZ, RZ, UR7 ;  /* 0x00000007ff077e24 */ /* 0x000fce000f8e00ff */
.L_x_30:
[----:B------:R-:W-:Y:S05]  /*1900*/  @!P0 BRA `(.L_x_24) ;  /* 0x0000000000048947 */ /* 0x000fea0003800000 */
[----:B------:R-:W-:Y:S01]  /*1910*/  BPT.TRAP 0x1 ;  /* 0x000000040000795c */ /* 0x000fe20000300000 */
.L_x_24:
[----:B------:R-:W2:Y:S01]  /*1920*/  S2UR UR8, SR_CgaCtaId ;  /* 0x00000000000879c3 */ /* 0x000ea20000008800 */
[----:B------:R-:W-:Y:S01]  /*1930*/  UMOV UR7, 0x400 ;  /* 0x0000040000077882 */ /* 0x000fe20000000000 */
[----:B01----:R-:W-:Y:S01]  /*1940*/  IMAD.U32 R5, RZ, RZ, UR6 ;  /* 0x00000006ff057e24 */ /* 0x003fe2000f8e00ff */
[----:B------:R-:W-:Y:S01]  /*1950*/  SHF.L.U32 R4, R7, 0x1f, RZ ;  /* 0x0000001f07047819 */ /* 0x000fe200000006ff */
[----:B--2---:R-:W-:-:S06]  /*1960*/  ULEA UR7, UR8, UR7, 0x18 ;  /* 0x0000000708077291 */ /* 0x004fcc000f8ec03f */
[----:B------:R-:W-:-:S04]  /*1970*/  IMAD.U32 R6, RZ, RZ, UR7 ;  /* 0x00000007ff067e24 */ /* 0x000fc8000f8e00ff */
[----:B------:R-:W-:-:S04]  /*1980*/  IMAD R5, R5, 0x8, R6 ;  /* 0x0000000805057824 */ /* 0x000fc800078e0206 */
[----:B------:R0:W1:Y:S01]  /*1990*/  SYNCS.PHASECHK.TRANS64.TRYWAIT P1, [R5+URZ], R4 ;  /* 0x00000004050075a7 */ /* 0x000062000802017f */
[----:B------:R-:W-:Y:S05]  /*19a0*/  @!P0 BRA `(.L_x_25) ;  /* 0x0000000000048947 */ /* 0x000fea0003800000 */
[----:B------:R-:W-:Y:S01]  /*19b0*/  BPT.TRAP 0x1 ;  /* 0x000000040000795c */ /* 0x000fe20000300000 */
.L_x_25:
[----:B-1----:R-:W-:Y:S05]  /*19c0*/  @P1 BRA `(.L_x_26) ;  /* 0x0000000000081947 */ /* 0x002fea0003800000 */
[----:B------:R-:W1:Y:S02]  /*19d0*/  SYNCS.PHASECHK.TRANS64.TRYWAIT P1, [R5+URZ], R4 ;  /* 0x00000004050075a7 */ /* 0x000e64000802017f */
[----:B-1----:R-:W-:Y:S05]  /*19e0*/  @!P1 BRA `(.L_x_27) ;  /* 0x0000004000c49947 */ /* 0x002fea0003800000 */
.L_x_26:
[----:B------:R-:W-:Y:S01]  /*19f0*/  ULEA UR7, UR6, UR4, 0xa ;  /* 0x0000000406077291 */ /* 0x000fe2000f8e503f */
[----:B------:R-:W-:Y:S01]  /*1a00*/  WARPGROUP.ARRIVE ;  /* 0x00000000000079c5 */ /* 0x000fe20000000000 */
[----:B------:R-:W-:Y:S01]  /*1a10*/  ULEA UR12, UR6, UR5, 0x9 ;  /* 0x00000005060c7291 */ /* 0x000fe2000f8e483f */
[----:B------:R-:W-:Y:S01]  /*1a20*/  UMOV UR9, 0x40000040 ;  /* 0x4000004000097882 */ /* 0x000fe20000000000 */
[----:B------:R-:W-:-:S03]  /*1a30*/  UMOV UR11, 0x40000040 ;  /* 0x40000040000b7882 */ /* 0x000fc60000000000 */
[----:B------:R-:W-:Y:S02]  /*1a40*/  UMOV UR8, UR7 ;  /* 0x0000000700087c82 */ /* 0x000fe40008000000 */
[----:B------:R-:W-:Y:S02]  /*1a50*/  UMOV UR10, UR12 ;  /* 0x0000000c000a7c82 */ /* 0x000fe40008000000 */
[----:B------:R-:W-:Y:S01]  /*1a60*/  IGMMA.64x64x32.S8.S8 R24, gdesc[UR8], R24, gsb0 ;  /* 0x01e00000081879f1 */ /* 0x000fe20008041018 */
        /* <DEDUP_REMOVED lines=23> */
[----:B------:R-:W-:Y:S01]  /*1be0*/  BPT.TRAP 0x1 ;  /* 0x000000040000795c */ /* 0x000fe20000300000 */
.L_x_28:
[----:B------:R-:W-:-:S13]  /*1bf0*/  ISETP.NE.AND P1, PT, R23, RZ, PT ;  /* 0x000000ff1700720c */ /* 0x000fda0003f25270 */
[----:B01----:R-:W-:-:S04]  /*1c00*/  @P1 IMAD R4, R3, 0x8, R6 ;  /* 0x0000000803041824 */ /* 0x003fc800078e0206 */
[----:B------:R-:W-:-:S05]  /*1c10*/  @P1 VIADD R5, R4, 0x48 ;  /* 0x0000004804051836 */ /* 0x000fca0000000000 */
[----:B------:R-:W-:-:S04]  /*1c20*/  @P1 PRMT R5, R22, 0x654, R5 ;  /* 0x0000065416051816 */ /* 0x000fc80000000005 */
[----:B------:R0:W-:Y:S01]  /*1c30*/  @P1 SYNCS.ARRIVE.TRANS64.RED.A1T0 RZ, [R5+URZ], RZ ;  /* 0x000000ff05ff19a7 */ /* 0x0001e2000810043f */
[----:B------:R-:W-:-:S13]  /*1c40*/  ISETP.GT.U32.AND P1, PT, R19, 0x1, PT ;  /* 0x000000011300780c */ /* 0x000fda0003f24070 */
[----:B0-----:R-:W-:Y:S05]  /*1c50*/  @P1 BRA `(.L_x_29) ;  /* 0x0000000000041947 */ /* 0x001fea0003800000 */
[----:B------:R-:W-:Y:S01]  /*1c60*/  BPT.TRAP 0x1 ;  /* 0x000000040000795c */ /* 0x000fe20000300000 */
.L_x_29:
[----:B------:R-:W-:Y:S01]  /*1c70*/  UIADD3 UR6, UR6, 0x1, URZ ;  /* 0x0000000106067890 */ /* 0x000fe2000fffe03f */
[C---:B------:R-:W-:Y:S01]  /*1c80*/  ISETP.GT.AND P2, PT, R0.reuse, 0x1, PT ;  /* 0x000000010000780c */ /* 0x040fe20003f44270 */
[----:B------:R-:W-:Y:S02]  /*1c90*/  VIADD R3, R3, 0x1 ;  /* 0x0000000103037836 */ /* 0x000fe40000000000 */
[----:B------:R-:W-:Y:S01]  /*1ca0*/  UISETP.NE.AND UP0, UPT, UR6, 0x9, UPT ;  /* 0x000000090600788c */ /* 0x000fe2000bf05270 */
[----:B------:R-:W-:Y:S02]  /*1cb0*/  VIADD R0, R0, 0xffffffff ;  /* 0xffffffff00007836 */ /* 0x000fe40000000000 */
[C---:B------:R-:W-:Y:S01]  /*1cc0*/  ISETP.NE.AND P1, PT, R3.reuse, 0x9, PT ;  /* 0x000000090300780c */ /* 0x040fe20003f25270 */
[----:B------:R-:W-:Y:S02]  /*1cd0*/  USEL UR7, URZ, 0x1, UP0 ;  /* 0x000000013f077887 */ /* 0x000fe40008000000 */
[----:B------:R-:W-:Y:S01]  /*1ce0*/  USEL UR6, UR6, URZ, UP0 ;  /* 0x0000003f06067287 */ /* 0x000fe20008000000 */
[----:B------:R-:W-:-:S03]  /*1cf0*/  SEL R3, R3, RZ, P1 ;  /* 0x000000ff03037207 */ /* 0x000fc60000800000 */
[----:B------:R-:W-:Y:S01]  /*1d00*/  LOP3.LUT R7, R7, UR7, RZ, 0x3c, !PT ;  /* 0x0000000707077c12 */ /* 0x000fe2000f8e3cff */
[----:B------:R-:W-:Y:S07]  /*1d10*/  @P2 BRA `(.L_x_30) ;  /* 0xfffffff800f82947 */ /* 0x000fee000383ffff */
.L_x_23:
[----:B------:R-:W2:Y:S02]  /*1d20*/  LDC R0, c[0x0][0x28c] ;  /* 0x0000a300ff007b82 */ /* 0x000ea40000000800 */
[----:B--2---:R-:W-:-:S13]  /*1d30*/  ISETP.GE.AND P1, PT, R0, 0x1, PT ;  /* 0x000000010000780c */ /* 0x004fda0003f26270 */
[----:B------:R-:W-:Y:S05]  /*1d40*/  @!P1 BRA `(.L_x_31) ;  /* 0x0000000000509947 */ /* 0x000fea0003800000 */
[----:B------:R-:W-:Y:S05]  /*1d50*/  @!P0 BRA `(.L_x_32) ;  /* 0x0000000000048947 */ /* 0x000fea0003800000 */
[----:B------:R-:W-:Y:S01]  /*1d60*/  BPT.TRAP 0x1 ;  /* 0x000000040000795c */ /* 0x000fe20000300000 */
.L_x_32:
[----:B------:R-:W-:Y:S01]  /*1d70*/  ISETP.NE.AND P0, PT, R23, RZ, PT ;  /* 0x000000ff1700720c */ /* 0x000fe20003f05270 */
[----:B------:R-:W-:Y:S01]  /*1d80*/  BSSY B0, `(.L_x_33) ;  /* 0x000000e000007945 */ /* 0x000fe20003800000 */
[----:B------:R-:W-:-:S11]  /*1d90*/  ISETP.GT.U32.AND P1, PT, R19, 0x1, PT ;  /* 0x000000011300780c */ /* 0x000fd60003f24070 */
[----:B------:R-:W-:Y:S05]  /*1da0*/  @!P0 BRA `(.L_x_34) ;  /* 0x00000000002c8947 */ /* 0x000fea0003800000 */
[----:B------:R-:W-:-:S04]  /*1db0*/  UISETP.LT.AND UP0, UPT, UR40, 0x1, UPT ;  /* 0x000000012800788c */ /* 0x000fc8000bf01270 */
[----:B------:R-:W-:-:S04]  /*1dc0*/  USEL UR6, UR40, 0x1, UP0 ;  /* 0x0000000128067887 */ /* 0x000fc80008000000 */
[----:B------:R-:W-:-:S04]  /*1dd0*/  UIADD3 UR6, UR39, UR40, -UR6 ;  /* 0x0000002827067290 */ /* 0x000fc8000fffe806 */
[----:B------:R-:W-:-:S04]  /*1de0*/  UIMAD.WIDE.U32 UR4, UR6, 0x38e38e39, URZ ;  /* 0x38e38e39060478a5 */ /* 0x000fc8000f8e003f */
[----:B------:R-:W-:-:S04]  /*1df0*/  USHF.R.U32.HI UR4, URZ, 0x1, UR5 ;  /* 0x000000013f047899 */ /* 0x000fc80008011605 */
[----:B------:R-:W-:-:S06]  /*1e00*/  UIMAD UR6, UR4, -0x9, UR6 ;  /* 0xfffffff7040678a4 */ /* 0x000fcc000f8e0206 */
[----:B------:R-:W-:-:S04]  /*1e10*/  IMAD.U32 R3, RZ, RZ, UR6 ;  /* 0x00000006ff037e24 */ /* 0x000fc8000f8e00ff */
[----:B------:R-:W-:-:S04]  /*1e20*/  IMAD R0, R3, 0x8, R6 ;  /* 0x0000000803007824 */ /* 0x000fc800078e0206 */
[----:B------:R-:W-:-:S05]  /*1e30*/  VIADD R3, R0, 0x48 ;  /* 0x0000004800037836 */ /* 0x000fca0000000000 */
[----:B------:R-:W-:-:S04]  /*1e40*/  PRMT R3, R22, 0x654, R3 ;  /* 0x0000065416037816 */ /* 0x000fc80000000003 */
[----:B------:R2:W-:Y:S03]  /*1e50*/  SYNCS.ARRIVE.TRANS64.RED.A1T0 RZ, [R3+URZ], RZ ;  /* 0x000000ff03ff79a7 */ /* 0x0005e6000810043f */
.L_x_34:
[----:B------:R-:W-:Y:S05]  /*1e60*/  BSYNC B0 ;  /* 0x0000000000007941 */ /* 0x000fea0003800000 */
.L_x_33:
[----:B------:R-:W-:Y:S05]  /*1e70*/  @P1 BRA `(.L_x_31) ;  /* 0x0000000000041947 */ /* 0x000fea0003800000 */
[----:B------:R-:W-:Y:S01]  /*1e80*/  BPT.TRAP 0x1 ;  /* 0x000000040000795c */ /* 0x000fe20000300000 */
.L_x_31:
[----:B------:R-:W3:Y:S01]  /*1e90*/  LDC R8, c[0x0][0x288] ;  /* 0x0000a200ff087b82 */ /* 0x000ee20000000800 */
[----:B01----:R-:W-:Y:S01]  /*1ea0*/  LOP3.LUT R4, R18, 0x60, RZ, 0xc0, !PT ;  /* 0x0000006012047812 */ /* 0x003fe200078ec0ff */
[----:B------:R-:W-:Y:S01]  /*1eb0*/  IMAD.SHL.U32 R7, R60, 0x40, RZ ;  /* 0x000000403c077824 */ /* 0x000fe200078e00ff */
[----:B------:R-:W-:Y:S01]  /*1ec0*/  UIADD3 UR39, UR40, UR39, URZ ;  /* 0x0000002728277290 */ /* 0x000fe2000fffe03f */
[----:B------:R-:W-:Y:S01]  /*1ed0*/  SHF.R.U32.HI R0, RZ, 0x2, R18 ;  /* 0x00000002ff007819 */ /* 0x000fe20000011612 */
[----:B------:R-:W-:Y:S01]  /*1ee0*/  IMAD.SHL.U32 R13, R59, 0x80, RZ ;  /* 0x000000803b0d7824 */ /* 0x000fe200078e00ff */
[----:B------:R-:W-:Y:S01]  /*1ef0*/  SHF.R.U32.HI R6, RZ, 0x1, R4 ;  /* 0x00000001ff067819 */ /* 0x000fe20000011604 */
[----:B------:R-:W-:Y:S01]  /*1f00*/  UISETP.GT.U32.AND UP0, UPT, UR39, 0x8, UPT ;  /* 0x000000082700788c */ /* 0x000fe2000bf04070 */
[----:B------:R-:W-:Y:S01]  /*1f10*/  LOP3.LUT R4, R18, 0x3, RZ, 0xc0, !PT ;  /* 0x0000000312047812 */ /* 0x000fe200078ec0ff */
[----:B------:R-:W-:Y:S01]  /*1f20*/  ULDC UR7, c[0x0][0x284] ;  /* 0x0000a10000077ab9 */ /* 0x000fe20000000800 */
[----:B------:R-:W-:Y:S01]  /*1f30*/  SHF.R.U32.HI R5, RZ, 0x7, R18 ;  /* 0x00000007ff057819 */ /* 0x000fe20000011612 */
[----:B------:R-:W-:Y:S01]  /*1f40*/  UISETP.LT.U32.AND UP0, UPT, UR40, 0x9, UP0 ;  /* 0x000000092800788c */ /* 0x000fe20008701070 */
[----:B--2---:R-:W-:Y:S01]  /*1f50*/  LOP3.LUT R3, R0, 0x7, RZ, 0xc0, !PT ;  /* 0x0000000700037812 */ /* 0x004fe200078ec0ff */
[----:B------:R-:W-:Y:S01]  /*1f60*/  UISETP.GE.U32.AND UP1, UPT, UR40, 0x9, UPT ;  /* 0x000000092800788c */ /* 0x000fe2000bf26070 */
[----:B------:R-:W-:Y:S01]  /*1f70*/  LOP3.LUT R0, R5, 0x1, RZ, 0xc0, !PT ;  /* 0x0000000105007812 */ /* 0x000fe200078ec0ff */
[----:B------:R-:W-:Y:S01]  /*1f80*/  ULDC.64 UR8, c[0x0][0x5d0] ;  /* 0x0001740000087ab9 */ /* 0x000fe20000000a00 */
[----:B------:R-:W-:Y:S01]  /*1f90*/  SHF.R.S32.HI R14, RZ, 0x1f, R61 ;  /* 0x0000001fff0e7819 */ /* 0x000fe2000001143d */
[----:B------:R-:W-:Y:S01]  /*1fa0*/  UIMAD.WIDE.U32 UR4, UR39, 0x38e38e39, URZ ;  /* 0x38e38e39270478a5 */ /* 0x000fe2000f8e003f */
[----:B------:R-:W-:Y:S01]  /*1fb0*/  IADD3 R5, RZ, -R6, -R3 ;  /* 0x80000006ff057210 */ /* 0x000fe20007ffe803 */
[----:B------:R-:W-:Y:S01]  /*1fc0*/  IMAD.SHL.U32 R10, R0, 0x40, RZ ;  /* 0x00000040000a7824 */ /* 0x000fe200078e00ff */
[----:B------:R-:W-:-:S02]  /*1fd0*/  USEL UR6, URZ, 0x1, !UP0 ;  /* 0x000000013f067887 */ /* 0x000fc4000c000000 */
[----:B------:R-:W-:Y:S01]  /*1fe0*/  USHF.R.U32.HI UR4, URZ, 0x1, UR5 ;  /* 0x000000013f047899 */ /* 0x000fe20008011605 */
[----:B------:R-:W-:Y:S01]  /*1ff0*/  IMAD R0, R0, -0x40, R5 ;  /* 0xffffffc000007824 */ /* 0x000fe200078e0205 */
[----:B---3--:R-:W-:Y:S01]  /*2000*/  ISETP.GE.AND P0, PT, R7, R8, PT ;  /* 0x000000080700720c */ /* 0x008fe20003f06270 */
[----:B------:R-:W-:Y:S01]  /*2010*/  IMAD R12, R4, -0x2, R8 ;  /* 0xfffffffe040c7824 */ /* 0x000fe200078e0208 */
[----:B------:R-:W-:Y:S01]  /*2020*/  ULOP3.LUT UR38, UR38, UR6, URZ, 0x3c, !UPT ;  /* 0x0000000626267292 */ /* 0x000fe2000f8e3c3f */
[----:B------:R-:W-:Y:S01]  /*2030*/  IMAD.SHL.U32 R8, R18, 0x2, RZ ;  /* 0x0000000212087824 */ /* 0x000fe200078e00ff */
[----:B------:R-:W-:Y:S01]  /*2040*/  ISETP.GE.OR P0, PT, R13, UR7, P0 ;  /* 0x000000070d007c0c */ /* 0x000fe20008706670 */
[----:B------:R-:W-:Y:S01]  /*2050*/  IMAD R4, R14, UR8, RZ ;  /* 0x000000080e047c24 */ /* 0x000fe2000f8e02ff */
[----:B------:R-:W-:Y:S01]  /*2060*/  LOP3.LUT R3, R10, 0x40, R3, 0xe2, !PT ;  /* 0x000000400a037812 */ /* 0x000fe200078ee203 */
[----:B------:R-:W-:Y:S01]  /*2070*/  IMAD.WIDE R10, R59, 0x80, RZ ;  /* 0x000000803b0a7825 */ /* 0x000fe200078e02ff */
[----:B------:R-:W-:Y:S01]  /*2080*/  LOP3.LUT R8, R7, 0x6, R8, 0xf8, !PT ;  /* 0x0000000607087812 */ /* 0x000fe200078ef808 */
[----:B------:R-:W-:Y:S01]  /*2090*/  UIMAD UR39, UR4, -0x9, UR39 ;  /* 0xfffffff7042778a4 */ /* 0x000fe2000f8e0227 */
[----:B------:R-:W-:Y:S01]  /*20a0*/  IADD3 R20, -R13, UR7, R0 ;  /* 0x000000070d147c10 */ /* 0x000fe2000fffe100 */
[----:B------:R-:W-:Y:S01]  /*20b0*/  IMAD R15, R61, UR9, R4 ;  /* 0x000000093d0f7c24 */ /* 0x000fe2000f8e0204 */
[----:B------:R-:W-:Y:S01]  /*20c0*/  SHF.R.S32.HI R9, RZ, 0x1f, R8 ;  /* 0x0000001fff097819 */ /* 0x000fe20000011408 */
[----:B------:R-:W-:Y:S01]  /*20d0*/  @UP1 ULOP3.LUT UR38, UR38, 0x1, UR4, 0x78, !UPT ;  /* 0x0000000126261892 */ /* 0x000fe2000f8e7804 */
[----:B------:R-:W-:Y:S01]  /*20e0*/  LOP3.LUT R67, R10, R3, R6, 0xfe, !PT ;  /* 0x000000030a437212 */ /* 0x000fe200078efe06 */
[----:B------:R-:W-:-:S02]  /*20f0*/  IMAD.IADD R60, R12, 0x1, -R7 ;  /* 0x000000010c3c7824 */ /* 0x000fc400078e0a07 */
[----:B------:R-:W-:-:S04]  /*2100*/  IMAD.WIDE.U32 R4, R61, UR8, R8 ;  /* 0x000000083d047c25 */ /* 0x000fc8000f8e0008 */
[----:B------:R-:W-:Y:S02]  /*2110*/  IMAD.IADD R5, R5, 0x1, R15 ;  /* 0x0000000105057824 */ /* 0x000fe400078e020f */
[----:B------:R-:W-:Y:S01]  /*2120*/  IMAD.MOV.U32 R59, RZ, RZ, -0x1 ;  /* 0xffffffffff3b7424 */ /* 0x000fe200078e00ff */
[----:B------:R-:W-:Y:S06]  /*2130*/  @P0 BRA `(.L_x_35) ;  /* 0x0000001c00100947 */ /* 0x000fec0003800000 */
[----:B------:R-:W0:Y:S01]  /*2140*/  LDC.64 R12, c[0x0][0x5c8] ;  /* 0x00017200ff0c7b82 */ /* 0x000e220000000a00 */
[----:B------:R-:W-:Y:S01]  /*2150*/  ULDC.64 UR4, c[0x0][0x5c0] ;  /* 0x0001700000047ab9 */ /* 0x000fe20000000a00 */
[----:B------:R-:W-:Y:S01]  /*2160*/  BSSY B0, `(.L_x_35) ;  /* 0x00001c1000007945 */ /* 0x000fe20003800000 */
[-C--:B0-----:R-:W-:Y:S02]  /*2170*/  IMAD R0, R11, R12.reuse, RZ ;  /* 0x0000000c0b007224 */ /* 0x081fe400078e02ff */
[----:B------:R-:W-:-:S04]  /*2180*/  IMAD.WIDE.U32 R4, R67, R12, R4 ;  /* 0x0000000c43047225 */ /* 0x000fc800078e0004 */
[----:B------:R-:W-:Y:S01]  /*2190*/  IMAD R3, R67, R13, R0 ;  /* 0x0000000d43037224 */ /* 0x000fe200078e0200 */
[----:B------:R-:W-:-:S03]  /*21a0*/  IADD3 R6, P0, R4, UR4, RZ ;  /* 0x0000000404067c10 */ /* 0x000fc6000ff1e0ff */
[----:B------:R-:W-:Y:S01]  /*21b0*/  IMAD.IADD R3, R5, 0x1, R3 ;  /* 0x0000000105037824 */ /* 0x000fe200078e0203 */
[----:B------:R-:W-:-:S04]  /*21c0*/  LEA R4, P1, R12, R6, 0x3 ;  /* 0x000000060c047211 */ /* 0x000fc800078218ff */
[----:B------:R-:W-:Y:S02]  /*21d0*/  IADD3.X R7, R3, UR5, RZ, P0, !PT ;  /* 0x0000000503077c10 */ /* 0x000fe400087fe4ff */
[----:B-----5:R-:W-:Y:S02]  /*21e0*/  ISETP.NE.AND P0, PT, R57, RZ, PT ;  /* 0x000000ff3900720c */ /* 0x020fe40003f05270 */
[----:B------:R-:W-:-:S11]  /*21f0*/  LEA.HI.X R5, R12, R7, R13, 0x3, P1 ;  /* 0x000000070c057211 */ /* 0x000fd600008f1c0d */
[----:B------:R-:W-:Y:S05]  /*2200*/  @!P0 BRA `(.L_x_36) ;  /* 0x0000001400188947 */ /* 0x000fea0003800000 */
[----:B------:R-:W0:Y:S01]  /*2210*/  LDC.64 R62, c[0x0][0x5b0] ;  /* 0x00016c00ff3e7b82 */ /* 0x000e220000000a00 */
[----:B------:R-:W-:Y:S01]  /*2220*/  ULDC.64 UR4, c[0x0][0x5b8] ;  /* 0x00016e0000047ab9 */ /* 0x000fe20000000a00 */
[----:B------:R-:W-:Y:S01]  /*2230*/  ISETP.GE.AND P3, PT, R60, 0x1, PT ;  /* 0x000000013c00780c */ /* 0x000fe20003f66270 */
[----:B------:R-:W-:Y:S01]  /*2240*/  IMAD R0, R14, UR4, RZ ;  /* 0x000000040e007c24 */ /* 0x000fe2000f8e02ff */
[----:B------:R-:W-:Y:S01]  /*2250*/  BSSY B1, `(.L_x_37) ;  /* 0x000000e000017945 */ /* 0x000fe20003800000 */
[C---:B------:R-:W-:Y:S01]  /*2260*/  IMAD.WIDE.U32 R14, R61.reuse, UR4, R8 ;  /* 0x000000043d0e7c25 */ /* 0x040fe2000f8e0008 */
[----:B------:R-:W-:Y:S02]  /*2270*/  ISETP.LT.OR P1, PT, R20, 0x1, !P3 ;  /* 0x000000011400780c */ /* 0x000fe40005f21670 */
[----:B------:R-:W1:Y:S01]  /*2280*/  LDC.64 R64, c[0x0][0x5a8] ;  /* 0x00016a00ff407b82 */ /* 0x000e620000000a00 */
[----:B------:R-:W-:Y:S02]  /*2290*/  IMAD R13, R61, UR5, R0 ;  /* 0x000000053d0d7c24 */ /* 0x000fe4000f8e0200 */
[----:B------:R-:W-:-:S02]  /*22a0*/  IMAD.MOV.U32 R12, RZ, RZ, R14 ;  /* 0x000000ffff0c7224 */ /* 0x000fc400078e000e */
[----:B------:R-:W-:Y:S02]  /*22b0*/  IMAD.IADD R13, R15, 0x1, R13 ;  /* 0x000000010f0d7824 */ /* 0x000fe400078e020d */
[-C--:B0-----:R-:W-:Y:S02]  /*22c0*/  IMAD R10, R11, R62.reuse, RZ ;  /* 0x0000003e0b0a7224 */ /* 0x081fe400078e02ff */
[----:B------:R-:W-:-:S04]  /*22d0*/  IMAD.WIDE.U32 R8, R67, R62, R12 ;  /* 0x0000003e43087225 */ /* 0x000fc800078e000c */
[----:B------:R-:W-:Y:S01]  /*22e0*/  IMAD R21, R67, R63, R10 ;  /* 0x0000003f43157224 */ /* 0x000fe200078e020a */
[----:B-1----:R-:W-:-:S04]  /*22f0*/  IADD3 R8, P0, R8, R64, RZ ;  /* 0x0000004008087210 */ /* 0x002fc80007f1e0ff */
[----:B------:R-:W-:Y:S01]  /*2300*/  IADD3.X R9, R65, R9, R21, P0, !PT ;  /* 0x0000000941097210 */ /* 0x000fe200007fe415 */
[----:B------:R-:W-:Y:S08]  /*2310*/  @P1 BRA `(.L_x_38) ;  /* 0x0000000000041947 */ /* 0x000ff00003800000 */
[----:B------:R0:W5:Y:S02]  /*2320*/  LDG.E.U8 R58, desc[UR36][R8.64] ;  /* 0x00000024083a7981 */ /* 0x000164000c1e1100 */
.L_x_38:
[----:B------:R-:W-:Y:S05]  /*2330*/  BSYNC B1 ;  /* 0x0000000000017941 */ /* 0x000fea0003800000 */
.L_x_37:
[----:B-----5:R-:W-:Y:S01]  /*2340*/  LOP3.LUT R0, R58, 0xffff, RZ, 0xc0, !PT ;  /* 0x0000ffff3a007812 */ /* 0x020fe200078ec0ff */
[----:B------:R-:W-:Y:S01]  /*2350*/  IMAD.SHL.U32 R10, R62, 0x8, RZ ;  /* 0x000000083e0a7824 */ /* 0x000fe200078e00ff */
[----:B------:R-:W-:Y:S01]  /*2360*/  ISETP.GE.AND P2, PT, R60, 0x2, PT ;  /* 0x000000023c00780c */ /* 0x000fe20003f46270 */
[----:B------:R-:W-:Y:S01]  /*2370*/  BSSY B1, `(.L_x_39) ;  /* 0x000000e000017945 */ /* 0x000fe20003800000 */
[----:B------:R-:W-:Y:S02]  /*2380*/  PRMT R0, R0, 0x8880, RZ ;  /* 0x0000888000007816 */ /* 0x000fe400000000ff */
[----:B------:R-:W-:Y:S02]  /*2390*/  ISETP.LT.OR P0, PT, R20, 0x1, !P2 ;  /* 0x000000011400780c */ /* 0x000fe40005701670 */
[----:B------:R-:W-:Y:S01]  /*23a0*/  SHF.L.U64.HI R11, R62, 0x3, R63 ;  /* 0x000000033e0b7819 */ /* 0x000fe2000001023f */
[----:B------:R-:W-:-:S04]  /*23b0*/  IMAD R3, R0, R57, RZ ;  /* 0x0000003900037224 */ /* 0x000fc800078e02ff */
[----:B------:R-:W-:Y:S02]  /*23c0*/  @!P1 IMAD R15, R24, R56, R3 ;  /* 0x00000038180f9224 */ /* 0x000fe400078e0203 */
[----:B------:R-:W-:-:S03]  /*23d0*/  IMAD.WIDE.U32 R10, R67, R62, R10 ;  /* 0x0000003e430a7225 */ /* 0x000fc600078e000a */
[----:B------:R1:W-:Y:S01]  /*23e0*/  @!P1 STG.E.U8 desc[UR36][R6.64], R15 ;  /* 0x0000000f06009986 */ /* 0x0003e2000c101124 */
[----:B------:R-:W-:Y:S01]  /*23f0*/  IADD3 R10, P4, P5, R14, R64, R10 ;  /* 0x000000400e0a7210 */ /* 0x000fe20007d9e00a */
[----:B------:R-:W-:Y:S01]  /*2400*/  IMAD.IADD R14, R21, 0x1, R11 ;  /* 0x00000001150e7824 */ /* 0x000fe200078e020b */
[----:B------:R-:W-:Y:S11]  /*2410*/  @P0 BRA `(.L_x_40) ;  /* 0x00000000000c0947 */ /* 0x000ff60003800000 */
[----:B------:R-:W2:Y:S02]  /*2420*/  LDG.E.U8 R58, desc[UR36][R8.64+0x1] ;  /* 0x00000124083a7981 */ /* 0x000ea4000c1e1100 */
[----:B--2---:R-:W-:-:S05]  /*2430*/  PRMT R0, R58, 0x8880, RZ ;  /* 0x000088803a007816 */ /* 0x004fca00000000ff */
[----:B------:R-:W-:-:S07]  /*2440*/  IMAD R3, R0, R57, RZ ;  /* 0x0000003900037224 */ /* 0x000fce00078e02ff */
.L_x_40:
[----:B------:R-:W-:Y:S05]  /*2450*/  BSYNC B1 ;  /* 0x0000000000017941 */ /* 0x000fea0003800000 */
.L_x_39:
[----:B------:R-:W-:Y:S01]  /*2460*/  ISETP.LT.OR P3, PT, R20, 0x9, !P3 ;  /* 0x000000091400780c */ /* 0x000fe20005f61670 */
[----:B------:R-:W-:Y:S01]  /*2470*/  @!P0 IMAD R25, R25, R56, R3 ;  /* 0x0000003819198224 */ /* 0x000fe200078e0203 */
[C---:B------:R-:W-:Y:S01]  /*2480*/  ISETP.GE.AND P1, PT, R60.reuse, 0x9, PT ;  /* 0x000000093c00780c */ /* 0x040fe20003f26270 */
[----:B------:R-:W-:Y:S01]  /*2490*/  BSSY B1, `(.L_x_41) ;  /* 0x000000b000017945 */ /* 0x000fe20003800000 */
[----:B------:R-:W-:Y:S02]  /*24a0*/  IADD3.X R11, R13, R65, R14, P4, P5 ;  /* 0x000000410d0b7210 */ /* 0x000fe400027ea40e */
[----:B------:R2:W-:Y:S01]  /*24b0*/  @!P0 STG.E.U8 desc[UR36][R6.64+0x1], R25 ;  /* 0x0000011906008986 */ /* 0x0005e2000c101124 */
[----:B------:R-:W-:Y:S02]  /*24c0*/  ISETP.GE.AND P0, PT, R60, 0xa, PT ;  /* 0x0000000a3c00780c */ /* 0x000fe40003f06270 */
[C---:B------:R-:W-:Y:S02]  /*24d0*/  ISETP.LT.OR P2, PT, R20.reuse, 0x9, !P2 ;  /* 0x000000091400780c */ /* 0x040fe40005741670 */
[----:B------:R-:W-:-:S02]  /*24e0*/  ISETP.LT.OR P5, PT, R20, 0x1, !P1 ;  /* 0x000000011400780c */ /* 0x000fc40004fa1670 */
[----:B------:R-:W-:Y:S01]  /*24f0*/  ISETP.LT.OR P4, PT, R20, 0x1, !P0 ;  /* 0x000000011400780c */ /* 0x000fe20004781670 */
[----:B------:R-:W-:-:S12]  /*2500*/  @P3 BRA `(.L_x_42) ;  /* 0x00000000000c3947 */ /* 0x000fd80003800000 */
[----:B------:R-:W3:Y:S02]  /*2510*/  LDG.E.U8 R58, desc[UR36][R10.64] ;  /* 0x000000240a3a7981 */ /* 0x000ee4000c1e1100 */
[----:B---3--:R-:W-:-:S05]  /*2520*/  PRMT R0, R58, 0x8880, RZ ;  /* 0x000088803a007816 */ /* 0x008fca00000000ff */
[----:B------:R-:W-:-:S07]  /*2530*/  IMAD R3, R0, R57, RZ ;  /* 0x0000003900037224 */ /* 0x000fce00078e02ff */
.L_x_42:
[----:B------:R-:W-:Y:S05]  /*2540*/  BSYNC B1 ;  /* 0x0000000000017941 */ /* 0x000fea0003800000 */
.L_x_41:
[----:B------:R-:W-:Y:S01]  /*2550*/  @!P3 IMAD R13, R26, R56, R3 ;  /* 0x000000381a0db224 */ /* 0x000fe200078e0203 */
[----:B------:R-:W-:Y:S04]  /*2560*/  BSSY B1, `(.L_x_43) ;  /* 0x0000006000017945 */ /* 0x000fe80003800000 */
[----:B------:R3:W-:Y:S01]  /*2570*/  @!P3 STG.E.U8 desc[UR36][R4.64], R13 ;  /* 0x0000000d0400b986 */ /* 0x0007e2000c101124 */
[----:B------:R-:W-:Y:S05]  /*2580*/  @P2 BRA `(.L_x_44) ;  /* 0x00000000000c2947 */ /* 0x000fea0003800000 */
[----:B------:R-:W4:Y:S02]  /*2590*/  LDG.E.U8 R58, desc[UR36][R10.64+0x1] ;  /* 0x000001240a3a7981 */ /* 0x000f24000c1e1100 */
[----:B----4-:R-:W-:-:S05]  /*25a0*/  PRMT R0, R58, 0x8880, RZ ;  /* 0x000088803a007816 */ /* 0x010fca00000000ff */
[----:B------:R-:W-:-:S07]  /*25b0*/  IMAD R3, R0, R57, RZ ;  /* 0x0000003900037224 */ /* 0x000fce00078e02ff */
.L_x_44:
[----:B------:R-:W-:Y:S05]  /*25c0*/  BSYNC B1 ;  /* 0x0000000000017941 */ /* 0x000fea0003800000 */
.L_x_43:
[----:B------:R-:W-:Y:S01]  /*25d0*/  @!P2 IMAD R27, R27, R56, R3 ;  /* 0x000000381b1ba224 */ /* 0x000fe200078e0203 */
[----:B------:R-:W-:Y:S04]  /*25e0*/  BSSY B1, `(.L_x_45) ;  /* 0x0000006000017945 */ /* 0x000fe80003800000 */
[----:B------:R4:W-:Y:S01]  /*25f0*/  @!P2 STG.E.U8 desc[UR36][R4.64+0x1], R27 ;  /* 0x0000011b0400a986 */ /* 0x0009e2000c101124 */
[----:B------:R-:W-:Y:S05]  /*2600*/  @P5 BRA `(.L_x_46) ;  /* 0x00000000000c5947 */ /* 0x000fea0003800000 */
[----:B------:R-:W5:Y:S02]  /*2610*/  LDG.E.U8 R58, desc[UR36][R8.64+0x8] ;  /* 0x00000824083a7981 */ /* 0x000f64000c1e1100 */
[----:B-----5:R-:W-:-:S05]  /*2620*/  PRMT R0, R58, 0x8880, RZ ;  /* 0x000088803a007816 */ /* 0x020fca00000000ff */
[----:B------:R-:W-:-:S07]  /*2630*/  IMAD R3, R0, R57, RZ ;  /* 0x0000003900037224 */ /* 0x000fce00078e02ff */
.L_x_46:
[----:B------:R-:W-:Y:S05]  /*2640*/  BSYNC B1 ;  /* 0x0000000000017941 */ /* 0x000fea0003800000 */
.L_x_45:
[----:B---3--:R-:W-:Y:S01]  /*2650*/  @!P5 IMAD R13, R28, R56, R3 ;  /* 0x000000381c0dd224 */ /* 0x008fe200078e0203 */
[----:B------:R-:W-:Y:S04]  /*2660*/  BSSY B1, `(.L_x_47) ;  /* 0x0000006000017945 */ /* 0x000fe80003800000 */
[----:B------:R3:W-:Y:S01]  /*2670*/  @!P5 STG.E.U8 desc[UR36][R6.64+0x8], R13 ;  /* 0x0000080d0600d986 */ /* 0x0007e2000c101124 */
[----:B------:R-:W-:Y:S05]  /*2680*/  @P4 BRA `(.L_x_48) ;  /* 0x00000000000c4947 */ /* 0x000fea0003800000 */
[----:B------:R-:W5:Y:S02]  /*2690*/  LDG.E.U8 R58, desc[UR36][R8.64+0x9] ;  /* 0x00000924083a7981 */ /* 0x000f64000c1e1100 */
[----:B-----5:R-:W-:-:S05]  /*26a0*/  PRMT R0, R58, 0x8880, RZ ;  /* 0x000088803a007816 */ /* 0x020fca00000000ff */
[----:B------:R-:W-:-:S07]  /*26b0*/  IMAD R3, R0, R57, RZ ;  /* 0x0000003900037224 */ /* 0x000fce00078e02ff */
.L_x_48:
[----:B------:R-:W-:Y:S05]  /*26c0*/  BSYNC B1 ;  /* 0x0000000000017941 */ /* 0x000fea0003800000 */
.L_x_47:
[----:B------:R-:W-:Y:S01]  /*26d0*/  ISETP.LT.OR P1, PT, R20, 0x9, !P1 ;  /* 0x000000091400780c */ /* 0x000fe20004f21670 */
[----:B------:R-:W-:Y:S01]  /*26e0*/  @!P4 IMAD R29, R29, R56, R3 ;  /* 0x000000381d1dc224 */ /* 0x000fe200078e0203 */
[C---:B------:R-:W-:Y:S01]  /*26f0*/  ISETP.GE.AND P3, PT, R60.reuse, 0x11, PT ;  /* 0x000000113c00780c */ /* 0x040fe20003f66270 */
[----:B------:R-:W-:Y:S01]  /*2700*/  BSSY B1, `(.L_x_49) ;  /* 0x000000a000017945 */ /* 0x000fe20003800000 */
[----:B------:R-:W-:Y:S02]  /*2710*/  ISETP.GE.AND P2, PT, R60, 0x12, PT ;  /* 0x000000123c00780c */ /* 0x000fe40003f46270 */
[----:B------:R0:W-:Y:S01]  /*2720*/  @!P4 STG.E.U8 desc[UR36][R6.64+0x9], R29 ;  /* 0x0000091d0600c986 */ /* 0x0001e2000c101124 */
[C---:B------:R-:W-:Y:S02]  /*2730*/  ISETP.LT.OR P0, PT, R20.reuse, 0x9, !P0 ;  /* 0x000000091400780c */ /* 0x040fe40004701670 */
[C---:B------:R-:W-:Y:S02]  /*2740*/  ISETP.LT.OR P5, PT, R20.reuse, 0x1, !P3 ;  /* 0x000000011400780c */ /* 0x040fe40005fa1670 */
[----:B------:R-:W-:-:S02]  /*2750*/  ISETP.LT.OR P4, PT, R20, 0x1, !P2 ;  /* 0x000000011400780c */ /* 0x000fc40005781670 */
[----:B------:R-:W-:Y:S11]  /*2760*/  @P1 BRA `(.L_x_50) ;  /* 0x00000000000c1947 */ /* 0x000ff60003800000 */
[----:B------:R-:W5:Y:S02]  /*2770*/  LDG.E.U8 R58, desc[UR36][R10.64+0x8] ;  /* 0x000008240a3a7981 */ /* 0x000f64000c1e1100 */
[----:B-----5:R-:W-:-:S05]  /*2780*/  PRMT R0, R58, 0x8880, RZ ;  /* 0x000088803a007816 */ /* 0x020fca00000000ff */
[----:B------:R-:W-:-:S07]  /*2790*/  IMAD R3, R0, R57, RZ ;  /* 0x0000003900037224 */ /* 0x000fce00078e02ff */
.L_x_50:
[----:B------:R-:W-:Y:S05]  /*27a0*/  BSYNC B1 ;  /* 0x0000000000017941 */ /* 0x000fea0003800000 */
.L_x_49:
[----:B---3--:R-:W-:Y:S01]  /*27b0*/  @!P1 IMAD R13, R30, R56, R3 ;  /* 0x000000381e0d9224 */ /* 0x008fe200078e0203 */
[----:B------:R-:W-:Y:S04]  /*27c0*/  BSSY B1, `(.L_x_51) ;  /* 0x0000006000017945 */ /* 0x000fe80003800000 */
[----:B------:R3:W-:Y:S01]  /*27d0*/  @!P1 STG.E.U8 desc[UR36][R4.64+0x8], R13 ;  /* 0x0000080d04009986 */ /* 0x0007e2000c101124 */
[----:B------:R-:W-:Y:S05]  /*27e0*/  @P0 BRA `(.L_x_52) ;  /* 0x00000000000c0947 */ /* 0x000fea0003800000 */
[----:B------:R-:W5:Y:S02]  /*27f0*/  LDG.E.U8 R58, desc[UR36][R10.64+0x9] ;  /* 0x000009240a3a7981 */ /* 0x000f64000c1e1100 */
[----:B-----5:R-:W-:-:S05]  /*2800*/  PRMT R0, R58, 0x8880, RZ ;  /* 0x000088803a007816 */ /* 0x020fca00000000ff */
[----:B------:R-:W-:-:S07]  /*2810*/  IMAD R3, R0, R57, RZ ;  /* 0x0000003900037224 */ /* 0x000fce00078e02ff */
.L_x_52:
[----:B------:R-:W-:Y:S05]  /*2820*/  BSYNC B1 ;  /* 0x0000000000017941 */ /* 0x000fea0003800000 */
.L_x_51:
[----:B------:R-:W-:Y:S01]  /*2830*/  @!P0 IMAD R31, R31, R56, R3 ;  /* 0x000000381f1f8224 */ /* 0x000fe200078e0203 */
[----:B------:R-:W-:Y:S04]  /*2840*/  BSSY B1, `(.L_x_53) ;  /* 0x0000006000017945 */ /* 0x000fe80003800000 */
[----:B------:R0:W-:Y:S01]  /*2850*/  @!P0 STG.E.U8 desc[UR36][R4.64+0x9], R31 ;  /* 0x0000091f04008986 */ /* 0x0001e2000c101124 */
[----:B------:R-:W-:Y:S05]  /*2860*/  @P5 BRA `(.L_x_54) ;  /* 0x00000000000c5947 */ /* 0x000fea0003800000 */
[----:B------:R-:W5:Y:S02]  /*2870*/  LDG.E.U8 R58, desc[UR36][R8.64+0x10] ;  /* 0x00001024083a7981 */ /* 0x000f64000c1e1100 */
[----:B-----5:R-:W-:-:S05]  /*2880*/  PRMT R0, R58, 0x8880, RZ ;  /* 0x000088803a007816 */ /* 0x020fca00000000ff */
[----:B------:R-:W-:-:S07]  /*2890*/  IMAD R3, R0, R57, RZ ;  /* 0x0000003900037224 */ /* 0x000fce00078e02ff */
.L_x_54:
[----:B------:R-:W-:Y:S05]  /*28a0*/  BSYNC B1 ;  /* 0x0000000000017941 */ /* 0x000fea0003800000 */
.L_x_53:
[----:B---3--:R-:W-:Y:S01]  /*28b0*/  @!P5 IMAD R13, R32, R56, R3 ;  /* 0x00000038200dd224 */ /* 0x008fe200078e0203 */
[----:B------:R-:W-:Y:S04]  /*28c0*/  BSSY B1, `(.L_x_55) ;  /* 0x0000006000017945 */ /* 0x000fe80003800000 */
[----:B------:R3:W-:Y:S01]  /*28d0*/  @!P5 STG.E.U8 desc[UR36][R6.64+0x10], R13 ;  /* 0x0000100d0600d986 */ /* 0x0007e2000c101124 */
[----:B------:R-:W-:Y:S05]  /*28e0*/  @P4 BRA `(.L_x_56) ;  /* 0x00000000000c4947 */ /* 0x000fea0003800000 */
[----:B------:R-:W5:Y:S02]  /*28f0*/  LDG.E.U8 R58, desc[UR36][R8.64+0x11] ;  /* 0x00001124083a7981 */ /* 0x000f64000c1e1100 */
[----:B-----5:R-:W-:-:S05]  /*2900*/  PRMT R0, R58, 0x8880, RZ ;  /* 0x000088803a007816 */ /* 0x020fca00000000ff */
[----:B------:R-:W-:-:S07]  /*2910*/  IMAD R3, R0, R57, RZ ;  /* 0x0000003900037224 */ /* 0x000fce00078e02ff */
.L_x_56:
[----:B------:R-:W-:Y:S05]  /*2920*/  BSYNC B1 ;  /* 0x0000000000017941 */ /* 0x000fea0003800000 */
.L_x_55:
        /* <DEDUP_REMOVED lines=13> */
.L_x_58:
[----:B------:R-:W-:Y:S05]  /*2a00*/  BSYNC B1 ;  /* 0x0000000000017941 */ /* 0x000fea0003800000 */
.L_x_57:
[----:B---3--:R-:W-:Y:S01]  /*2a10*/  @!P3 IMAD R13, R34, R56, R3 ;  /* 0x00000038220db224 */ /* 0x008fe200078e0203 */
[----:B------:R-:W-:Y:S04]  /*2a20*/  BSSY B1, `(.L_x_59) ;  /* 0x0000006000017945 */ /* 0x000fe80003800000 */
[----:B------:R3:W-:Y:S01]  /*2a30*/  @!P3 STG.E.U8 desc[UR36][R4.64+0x10], R13 ;  /* 0x0000100d0400b986 */ /* 0x0007e2000c101124 */
[----:B------:R-:W-:Y:S05]  /*2a40*/  @P2 BRA `(.L_x_60) ;  /* 0x00000000000c2947 */ /* 0x000fea0003800000 */
[----:B------:R-:W5:Y:S02]  /*2a50*/  LDG.E.U8 R58, desc[UR36][R10.64+0x11] ;  /* 0x000011240a3a7981 */ /* 0x000f64000c1e1100 */
[----:B-----5:R-:W-:-:S05]  /*2a60*/  PRMT R0, R58, 0x8880, RZ ;  /* 0x000088803a007816 */ /* 0x020fca00000000ff */
[----:B------:R-:W-:-:S07]  /*2a70*/  IMAD R3, R0, R57, RZ ;  /* 0x0000003900037224 */ /* 0x000fce00078e02ff */
.L_x_60:
[----:B------:R-:W-:Y:S05]  /*2a80*/  BSYNC B1 ;  /* 0x0000000000017941 */ /* 0x000fea0003800000 */
.L_x_59:
[----:B------:R-:W-:Y:S01]  /*2a90*/  @!P2 IMAD R35, R35, R56, R3 ;  /* 0x000000382323a224 */ /* 0x000fe200078e0203 */
[----:B------:R-:W-:Y:S04]  /*2aa0*/  BSSY B1, `(.L_x_61) ;  /* 0x0000006000017945 */ /* 0x000fe80003800000 */
[----:B------:R0:W-:Y:S01]  /*2ab0*/  @!P2 STG.E.U8 desc[UR36][R4.64+0x11], R35 ;  /* 0x000011230400a986 */ /* 0x0001e2000c101124 */
[----:B------:R-:W-:Y:S05]  /*2ac0*/  @P5 BRA `(.L_x_62) ;  /* 0x00000000000c5947 */ /* 0x000fea0003800000 */
[----:B------:R-:W5:Y:S02]  /*2ad0*/  LDG.E.U8 R58, desc[UR36][R8.64+0x18] ;  /* 0x00001824083a7981 */ /* 0x000f64000c1e1100 */
[----:B-----5:R-:W-:-:S05]  /*2ae0*/  PRMT R0, R58, 0x8880, RZ ;  /* 0x000088803a007816 */ /* 0x020fca00000000ff */
[----:B------:R-:W-:-:S07]  /*2af0*/  IMAD R3, R0, R57, RZ ;  /* 0x0000003900037224 */ /* 0x000fce00078e02ff */
.L_x_62:
[----:B------:R-:W-:Y:S05]  /*2b00*/  BSYNC B1 ;  /* 0x0000000000017941 */ /* 0x000fea0003800000 */
.L_x_61:
[----:B---3--:R-:W-:Y:S01]  /*2b10*/  @!P5 IMAD R13, R36, R56, R3 ;  /* 0x00000038240dd224 */ /* 0x008fe200078e0203 */
[----:B------:R-:W-:Y:S04]  /*2b20*/  BSSY B1, `(.L_x_63) ;  /* 0x0000006000017945 */ /* 0x000fe80003800000 */
[----:B------:R3:W-:Y:S01]  /*2b30*/  @!P5 STG.E.U8 desc[UR36][R6.64+0x18], R13 ;  /* 0x0000180d0600d986 */ /* 0x0007e2000c101124 */
[----:B------:R-:W-:Y:S05]  /*2b40*/  @P4 BRA `(.L_x_64) ;  /* 0x00000000000c4947 */ /* 0x000fea0003800000 */
[----:B------:R-:W5:Y:S02]  /*2b50*/  LDG.E.U8 R58, desc[UR36][R8.64+0x19] ;  /* 0x00001924083a7981 */ /* 0x000f64000c1e1100 */
[----:B-----5:R-:W-:-:S05]  /*2b60*/  PRMT R0, R58, 0x8880, RZ ;  /* 0x000088803a007816 */ /* 0x020fca00000000ff */
[----:B------:R-:W-:-:S07]  /*2b70*/  IMAD R3, R0, R57, RZ ;  /* 0x0000003900037224 */ /* 0x000fce00078e02ff */
.L_x_64:
[----:B------:R-:W-:Y:S05]  /*2b80*/  BSYNC B1 ;  /* 0x0000000000017941 */ /* 0x000fea0003800000 */
.L_x_63:
        /* <DEDUP_REMOVED lines=13> */
.L_x_66:
[----:B------:R-:W-:Y:S05]  /*2c60*/  BSYNC B1 ;  /* 0x0000000000017941 */ /* 0x000fea0003800000 */
.L_x_65:
[----:B---3--:R-:W-:Y:S01]  /*2c70*/  @!P1 IMAD R13, R38, R56, R3 ;  /* 0x00000038260d9224 */ /* 0x008fe200078e0203 */
[----:B------:R-:W-:Y:S04]  /*2c80*/  BSSY B1, `(.L_x_67) ;  /* 0x0000006000017945 */ /* 0x000fe80003800000 */
[----:B------:R3:W-:Y:S01]  /*2c90*/  @!P1 STG.E.U8 desc[UR36][R4.64+0x18], R13 ;  /* 0x0000180d04009986 */ /* 0x0007e2000c101124 */
[----:B------:R-:W-:Y:S05]  /*2ca0*/  @P4 BRA `(.L_x_68) ;  /* 0x00000000000c4947 */ /* 0x000fea0003800000 */
[----:B------:R-:W5:Y:S02]  /*2cb0*/  LDG.E.U8 R58, desc[UR36][R10.64+0x19] ;  /* 0x000019240a3a7981 */ /* 0x000f64000c1e1100 */
[----:B-----5:R-:W-:-:S05]  /*2cc0*/  PRMT R0, R58, 0x8880, RZ ;  /* 0x000088803a007816 */ /* 0x020fca00000000ff */
[----:B------:R-:W-:-:S07]  /*2cd0*/  IMAD R3, R0, R57, RZ ;  /* 0x0000003900037224 */ /* 0x000fce00078e02ff */
.L_x_68:
[----:B------:R-:W-:Y:S05]  /*2ce0*/  BSYNC B1 ;  /* 0x0000000000017941 */ /* 0x000fea0003800000 */
.L_x_67:
[----:B------:R-:W-:Y:S01]  /*2cf0*/  @!P4 IMAD R39, R39, R56, R3 ;  /* 0x000000382727c224 */ /* 0x000fe200078e0203 */
[----:B------:R-:W-:Y:S04]  /*2d00*/  BSSY B1, `(.L_x_69) ;  /* 0x0000006000017945 */ /* 0x000fe80003800000 */
[----:B------:R0:W-:Y:S01]  /*2d10*/  @!P4 STG.E.U8 desc[UR36][R4.64+0x19], R39 ;  /* 0x000019270400c986 */ /* 0x0001e2000c101124 */
[----:B------:R-:W-:Y:S05]  /*2d20*/  @P5 BRA `(.L_x_70) ;  /* 0x00000000000c5947 */ /* 0x000fea0003800000 */
[----:B------:R-:W5:Y:S02]  /*2d30*/  LDG.E.U8 R58, desc[UR36][R8.64+0x20] ;  /* 0x00002024083a7981 */ /* 0x000f64000c1e1100 */
[----:B-----5:R-:W-:-:S05]  /*2d40*/  PRMT R0, R58, 0x8880, RZ ;  /* 0x000088803a007816 */ /* 0x020fca00000000ff */
[----:B------:R-:W-:-:S07]  /*2d50*/  IMAD R3, R0, R57, RZ ;  /* 0x0000003900037224 */ /* 0x000fce00078e02ff */
.L_x_70:
[----:B------:R-:W-:Y:S05]  /*2d60*/  BSYNC B1 ;  /* 0x0000000000017941 */ /* 0x000fea0003800000 */
.L_x_69:
[----:B---3--:R-:W-:Y:S01]  /*2d70*/  @!P5 IMAD R13, R40, R56, R3 ;  /* 0x00000038280dd224 */ /* 0x008fe200078e0203 */
[----:B------:R-:W-:Y:S04]  /*2d80*/  BSSY B1, `(.L_x_71) ;  /* 0x0000006000017945 */ /* 0x000fe80003800000 */
[----:B------:R3:W-:Y:S01]  /*2d90*/  @!P5 STG.E.U8 desc[UR36][R6.64+0x20], R13 ;  /* 0x0000200d0600d986 */ /* 0x0007e2000c101124 */
[----:B------:R-:W-:Y:S05]  /*2da0*/  @P0 BRA `(.L_x_72) ;  /* 0x00000000000c0947 */ /* 0x000fea0003800000 */
[----:B------:R-:W5:Y:S02]  /*2db0*/  LDG.E.U8 R58, desc[UR36][R8.64+0x21] ;  /* 0x00002124083a7981 */ /* 0x000f64000c1e1100 */
[----:B-----5:R-:W-:-:S05]  /*2dc0*/  PRMT R0, R58, 0x8880, RZ ;  /* 0x000088803a007816 */ /* 0x020fca00000000ff */
[----:B------:R-:W-:-:S07]  /*2dd0*/  IMAD R3, R0, R57, RZ ;  /* 0x0000003900037224 */ /* 0x000fce00078e02ff */
.L_x_72:
[----:B------:R-:W-:Y:S05]  /*2de0*/  BSYNC B1 ;  /* 0x0000000000017941 */ /* 0x000fea0003800000 */
.L_x_71:
        /* <DEDUP_REMOVED lines=13> */
.L_x_74:
[----:B------:R-:W-:Y:S05]  /*2ec0*/  BSYNC B1 ;  /* 0x0000000000017941 */ /* 0x000fea0003800000 */
.L_x_73:
[----:B---3--:R-:W-:Y:S01]  /*2ed0*/  @!P3 IMAD R13, R42, R56, R3 ;  /* 0x000000382a0db224 */ /* 0x008fe200078e0203 */
[----:B------:R-:W-:Y:S04]  /*2ee0*/  BSSY B1, `(.L_x_75) ;  /* 0x0000006000017945 */ /* 0x000fe80003800000 */
[----:B------:R3:W-:Y:S01]  /*2ef0*/  @!P3 STG.E.U8 desc[UR36][R4.64+0x20], R13 ;  /* 0x0000200d0400b986 */ /* 0x0007e2000c101124 */
[----:B------:R-:W-:Y:S05]  /*2f00*/  @P2 BRA `(.L_x_76) ;  /* 0x00000000000c2947 */ /* 0x000fea0003800000 */
[----:B------:R-:W5:Y:S02]  /*2f10*/  LDG.E.U8 R58, desc[UR36][R10.64+0x21] ;  /* 0x000021240a3a7981 */ /* 0x000f64000c1e1100 */
[----:B-----5:R-:W-:-:S05]  /*2f20*/  PRMT R0, R58, 0x8880, RZ ;  /* 0x000088803a007816 */ /* 0x020fca00000000ff */
[----:B------:R-:W-:-:S07]  /*2f30*/  IMAD R3, R0, R57, RZ ;  /* 0x0000003900037224 */ /* 0x000fce00078e02ff */
.L_x_76:
[----:B------:R-:W-:Y:S05]  /*2f40*/  BSYNC B1 ;  /* 0x0000000000017941 */ /* 0x000fea0003800000 */
.L_x_75:
[----:B------:R-:W-:Y:S01]  /*2f50*/  @!P2 IMAD R43, R43, R56, R3 ;  /* 0x000000382b2ba224 */ /* 0x000fe200078e0203 */
[----:B------:R-:W-:Y:S04]  /*2f60*/  BSSY B1, `(.L_x_77) ;  /* 0x0000006000017945 */ /* 0x000fe80003800000 */
[----:B------:R0:W-:Y:S01]  /*2f70*/  @!P2 STG.E.U8 desc[UR36][R4.64+0x21], R43 ;  /* 0x0000212b0400a986 */ /* 0x0001e2000c101124 */
[----:B------:R-:W-:Y:S05]  /*2f80*/  @P0 BRA `(.L_x_78) ;  /* 0x00000000000c0947 */ /* 0x000fea0003800000 */
[----:B------:R-:W5:Y:S02]  /*2f90*/  LDG.E.U8 R58, desc[UR36][R8.64+0x28] ;  /* 0x00002824083a7981 */ /* 0x000f64000c1e1100 */
[----:B-----5:R-:W-:-:S05]  /*2fa0*/  PRMT R0, R58, 0x8880, RZ ;  /* 0x000088803a007816 */ /* 0x020fca00000000ff */
[----:B------:R-:W-:-:S07]  /*2fb0*/  IMAD R3, R0, R57, RZ ;  /* 0x0000003900037224 */ /* 0x000fce00078e02ff */
.L_x_78:
[----:B------:R-:W-:Y:S05]  /*2fc0*/  BSYNC B1 ;  /* 0x0000000000017941 */ /* 0x000fea0003800000 */
.L_x_77:
[----:B---3--:R-:W-:Y:S01]  /*2fd0*/  @!P0 IMAD R13, R44, R56, R3 ;  /* 0x000000382c0d8224 */ /* 0x008fe200078e0203 */
[----:B------:R-:W-:Y:S04]  /*2fe0*/  BSSY B1, `(.L_x_79) ;  /* 0x0000006000017945 */ /* 0x000fe80003800000 */
[----:B------:R3:W-:Y:S01]  /*2ff0*/  @!P0 STG.E.U8 desc[UR36][R6.64+0x28], R13 ;  /* 0x0000280d06008986 */ /* 0x0007e2000c101124 */
[----:B------:R-:W-:Y:S05]  /*3000*/  @P5 BRA `(.L_x_80) ;  /* 0x00000000000c5947 */ /* 0x000fea0003800000 */
[----:B------:R-:W5:Y:S02]  /*3010*/  LDG.E.U8 R58, desc[UR36][R8.64+0x29] ;  /* 0x00002924083a7981 */ /* 0x000f64000c1e1100 */
[----:B-----5:R-:W-:-:S05]  /*3020*/  PRMT R0, R58, 0x8880, RZ ;  /* 0x000088803a007816 */ /* 0x020fca00000000ff */
[----:B------:R-:W-:-:S07]  /*3030*/  IMAD R3, R0, R57, RZ ;  /* 0x0000003900037224 */ /* 0x000fce00078e02ff */
.L_x_80:
[----:B------:R-:W-:Y:S05]  /*3040*/  BSYNC B1 ;  /* 0x0000000000017941 */ /* 0x000fea0003800000 */
.L_x_79:
        /* <DEDUP_REMOVED lines=13> */
.L_x_82:
[----:B------:R-:W-:Y:S05]  /*3120*/  BSYNC B1 ;  /* 0x0000000000017941 */ /* 0x000fea0003800000 */
.L_x_81:
[----:B---3--:R-:W-:Y:S01]  /*3130*/  @!P4 IMAD R13, R46, R56, R3 ;  /* 0x000000382e0dc224 */ /* 0x008fe200078e0203 */
[----:B------:R-:W-:Y:S04]  /*3140*/  BSSY B1, `(.L_x_83) ;  /* 0x0000006000017945 */ /* 0x000fe80003800000 */
[----:B------:R3:W-:Y:S01]  /*3150*/  @!P4 STG.E.U8 desc[UR36][R4.64+0x28], R13 ;  /* 0x0000280d0400c986 */ /* 0x0007e2000c101124 */
[----:B------:R-:W-:Y:S05]  /*3160*/  @P1 BRA `(.L_x_84) ;  /* 0x00000000000c1947 */ /* 0x000fea0003800000 */
[----:B------:R-:W5:Y:S02]  /*3170*/  LDG.E.U8 R58, desc[UR36][R10.64+0x29] ;  /* 0x000029240a3a7981 */ /* 0x000f64000c1e1100 */
[----:B-----5:R-:W-:-:S05]  /*3180*/  PRMT R0, R58, 0x8880, RZ ;  /* 0x000088803a007816 */ /* 0x020fca00000000ff */
[----:B------:R-:W-:-:S07]  /*3190*/  IMAD R3, R0, R57, RZ ;  /* 0x0000003900037224 */ /* 0x000fce00078e02ff */
.L_x_84:
[----:B------:R-:W-:Y:S05]  /*31a0*/  BSYNC B1 ;  /* 0x0000000000017941 */ /* 0x000fea0003800000 */
.L_x_83:
[----:B------:R-:W-:Y:S01]  /*31b0*/  @!P1 IMAD R47, R47, R56, R3 ;  /* 0x000000382f2f9224 */ /* 0x000fe200078e0203 */
[----:B------:R-:W-:Y:S04]  /*31c0*/  BSSY B1, `(.L_x_85) ;  /* 0x0000006000017945 */ /* 0x000fe80003800000 */
[----:B------:R0:W-:Y:S01]  /*31d0*/  @!P1 STG.E.U8 desc[UR36][R4.64+0x29], R47 ;  /* 0x0000292f04009986 */ /* 0x0001e2000c101124 */
[----:B------:R-:W-:Y:S05]  /*31e0*/  @P3 BRA `(.L_x_86) ;  /* 0x00000000000c3947 */ /* 0x000fea0003800000 */
[----:B------:R-:W5:Y:S02]  /*31f0*/  LDG.E.U8 R58, desc[UR36][R8.64+0x30] ;  /* 0x00003024083a7981 */ /* 0x000f64000c1e1100 */
[----:B-----5:R-:W-:-:S05]  /*3200*/  PRMT R0, R58, 0x8880, RZ ;  /* 0x000088803a007816 */ /* 0x020fca00000000ff */
[----:B------:R-:W-:-:S07]  /*3210*/  IMAD R3, R0, R57, RZ ;  /* 0x0000003900037224 */ /* 0x000fce00078e02ff */
.L_x_86:
[----:B------:R-:W-:Y:S05]  /*3220*/  BSYNC B1 ;  /* 0x0000000000017941 */ /* 0x000fea0003800000 */
.L_x_85:
[----:B---3--:R-:W-:Y:S01]  /*3230*/  @!P3 IMAD R13, R48, R56, R3 ;  /* 0x00000038300db224 */ /* 0x008fe200078e0203 */
[----:B------:R-:W-:Y:S04]  /*3240*/  BSSY B1, `(.L_x_87) ;  /* 0x0000006000017945 */ /* 0x000fe80003800000 */
[----:B------:R3:W-:Y:S01]  /*3250*/  @!P3 STG.E.U8 desc[UR36][R6.64+0x30], R13 ;  /* 0x0000300d0600b986 */ /* 0x0007e2000c101124 */
[----:B------:R-:W-:Y:S05]  /*3260*/  @P5 BRA `(.L_x_88) ;  /* 0x00000000000c5947 */ /* 0x000fea0003800000 */
[----:B------:R-:W5:Y:S02]  /*3270*/  LDG.E.U8 R58, desc[UR36][R8.64+0x31] ;  /* 0x00003124083a7981 */ /* 0x000f64000c1e1100 */
[----:B-----5:R-:W-:-:S05]  /*3280*/  PRMT R0, R58, 0x8880, RZ ;  /* 0x000088803a007816 */ /* 0x020fca00000000ff */
[----:B------:R-:W-:-:S07]  /*3290*/  IMAD R3, R0, R57, RZ ;  /* 0x0000003900037224 */ /* 0x000fce00078e02ff */
.L_x_88:
[----:B------:R-:W-:Y:S05]  /*32a0*/  BSYNC B1 ;  /* 0x0000000000017941 */ /* 0x000fea0003800000 */
.L_x_87:
        /* <DEDUP_REMOVED lines=9> */
[----:B------:R-:W-:Y:S01]  /*3340*/  ISETP.LT.OR P3, PT, R20, 0x9, !P3 ;  /* 0x000000091400780c */ /* 0x000fe20005f61670 */
[----:B------:R-:W-:-:S12]  /*3350*/  @P2 BRA `(.L_x_90) ;  /* 0x00000000000c2947 */ /* 0x000fd80003800000 */
[----:B------:R-:W5:Y:S02]  /*3360*/  LDG.E.U8 R58, desc[UR36][R10.64+0x30] ;  /* 0x000030240a3a7981 */ /* 0x000f64000c1e1100 */
[----:B-----5:R-:W-:-:S05]  /*3370*/  PRMT R0, R58, 0x8880, RZ ;  /* 0x000088803a007816 */ /* 0x020fca00000000ff */
[----:B------:R-:W-:-:S07]  /*3380*/  IMAD R3, R0, R57, RZ ;  /* 0x0000003900037224 */ /* 0x000fce00078e02ff */
.L_x_90:
[----:B------:R-:W-:Y:S05]  /*3390*/  BSYNC B1 ;  /* 0x0000000000017941 */ /* 0x000fea0003800000 */
.L_x_89:
[----:B---3--:R-:W-:Y:S01]  /*33a0*/  @!P2 IMAD R13, R50, R56, R3 ;  /* 0x00000038320da224 */ /* 0x008fe200078e0203 */
[----:B------:R-:W-:Y:S04]  /*33b0*/  BSSY B1, `(.L_x_91) ;  /* 0x0000006000017945 */ /* 0x000fe80003800000 */
[----:B------:R3:W-:Y:S01]  /*33c0*/  @!P2 STG.E.U8 desc[UR36][R4.64+0x30], R13 ;  /* 0x0000300d0400a986 */ /* 0x0007e2000c101124 */
[----:B------:R-:W-:Y:S05]  /*33d0*/  @P0 BRA `(.L_x_92) ;  /* 0x00000000000c0947 */ /* 0x000fea0003800000 */
[----:B------:R-:W5:Y:S02]  /*33e0*/  LDG.E.U8 R58, desc[UR36][R10.64+0x31] ;  /* 0x000031240a3a7981 */ /* 0x000f64000c1e1100 */
[----:B-----5:R-:W-:-:S05]  /*33f0*/  PRMT R0, R58, 0x8880, RZ ;  /* 0x000088803a007816 */ /* 0x020fca00000000ff */
[----:B------:R-:W-:-:S07]  /*3400*/  IMAD R3, R0, R57, RZ ;  /* 0x0000003900037224 */ /* 0x000fce00078e02ff */
.L_x_92:
[----:B------:R-:W-:Y:S05]  /*3410*/  BSYNC B1 ;  /* 0x0000000000017941 */ /* 0x000fea0003800000 */
.L_x_91:
[----:B------:R-:W-:Y:S01]  /*3420*/  @!P0 IMAD R51, R51, R56, R3 ;  /* 0x0000003833338224 */ /* 0x000fe200078e0203 */
[----:B------:R-:W-:Y:S04]  /*3430*/  BSSY B1, `(.L_x_93) ;  /* 0x0000006000017945 */ /* 0x000fe80003800000 */
[----:B------:R0:W-:Y:S01]  /*3440*/  @!P0 STG.E.U8 desc[UR36][R4.64+0x31], R51 ;  /* 0x0000313304008986 */ /* 0x0001e2000c101124 */
[----:B------:R-:W-:Y:S05]  /*3450*/  @P5 BRA `(.L_x_94) ;  /* 0x00000000000c5947 */ /* 0x000fea0003800000 */
[----:B------:R-:W5:Y:S02]  /*3460*/  LDG.E.U8 R58, desc[UR36][R8.64+0x38] ;  /* 0x00003824083a7981 */ /* 0x000f64000c1e1100 */
[----:B-----5:R-:W-:-:S05]  /*3470*/  PRMT R0, R58, 0x8880, RZ ;  /* 0x000088803a007816 */ /* 0x020fca00000000ff */
[----:B------:R-:W-:-:S07]  /*3480*/  IMAD R3, R0, R57, RZ ;  /* 0x0000003900037224 */ /* 0x000fce00078e02ff */
.L_x_94:
[----:B------:R-:W-:Y:S05]  /*3490*/  BSYNC B1 ;  /* 0x0000000000017941 */ /* 0x000fea0003800000 */
.L_x_93:
[----:B---3--:R-:W-:Y:S01]  /*34a0*/  @!P5 IMAD R13, R52, R56, R3 ;  /* 0x00000038340dd224 */ /* 0x008fe200078e0203 */
[----:B------:R-:W-:Y:S04]  /*34b0*/  BSSY B1, `(.L_x_95) ;  /* 0x0000006000017945 */ /* 0x000fe80003800000 */
[----:B------:R3:W-:Y:S01]  /*34c0*/  @!P5 STG.E.U8 desc[UR36][R6.64+0x38], R13 ;  /* 0x0000380d0600d986 */ /* 0x0007e2000c101124 */
[----:B------:R-:W-:Y:S05]  /*34d0*/  @P4 BRA `(.L_x_96) ;  /* 0x00000000000c4947 */ /* 0x000fea0003800000 */
[----:B------:R-:W5:Y:S02]  /*34e0*/  LDG.E.U8 R58, desc[UR36][R8.64+0x39] ;  /* 0x00003924083a7981 */ /* 0x000f64000c1e1100 */
[----:B-----5:R-:W-:-:S05]  /*34f0*/  PRMT R0, R58, 0x8880, RZ ;  /* 0x000088803a007816 */ /* 0x020fca00000000ff */
[----:B------:R-:W-:-:S07]  /*3500*/  IMAD R3, R0, R57, RZ ;  /* 0x0000003900037224 */ /* 0x000fce00078e02ff */
.L_x_96:
[----:B------:R-:W-:Y:S05]  /*3510*/  BSYNC B1 ;  /* 0x0000000000017941 */ /* 0x000fea0003800000 */
.L_x_95:
[----:B------:R-:W-:Y:S01]  /*3520*/  @!P4 IMAD R53, R53, R56, R3 ;  /* 0x000000383535c224 */ /* 0x000fe200078e0203 */
[----:B------:R-:W-:Y:S04]  /*3530*/  BSSY B1, `(.L_x_97) ;  /* 0x0000006000017945 */ /* 0x000fe80003800000 */
[----:B------:R0:W-:Y:S01]  /*3540*/  @!P4 STG.E.U8 desc[UR36][R6.64+0x39], R53 ;  /* 0x000039350600c986 */ /* 0x0001e2000c101124 */
[----:B------:R-:W-:Y:S05]  /*3550*/  @P3 BRA `(.L_x_98) ;  /* 0x00000000000c3947 */ /* 0x000fea0003800000 */
[----:B------:R-:W5:Y:S02]  /*3560*/  LDG.E.U8 R58, desc[UR36][R10.64+0x38] ;  /* 0x000038240a3a7981 */ /* 0x000f64000c1e1100 */
[----:B-----5:R-:W-:-:S05]  /*3570*/  PRMT R0, R58, 0x8880, RZ ;  /* 0x000088803a007816 */ /* 0x020fca00000000ff */
[----:B------:R-:W-:-:S07]  /*3580*/  IMAD R3, R0, R57, RZ ;  /* 0x0000003900037224 */ /* 0x000fce00078e02ff */
.L_x_98:
[----:B------:R-:W-:Y:S05]  /*3590*/  BSYNC B1 ;  /* 0x0000000000017941 */ /* 0x000fea0003800000 */
.L_x_97:
[----:B0123--:R-:W-:Y:S01]  /*35a0*/  @!P3 IMAD R7, R54, R56, R3 ;  /* 0x000000383607b224 */ /* 0x00ffe200078e0203 */
[----:B------:R-:W-:Y:S01]  /*35b0*/  ISETP.LT.OR P1, PT, R20, 0x9, !P1 ;  /* 0x000000091400780c */ /* 0x000fe20004f21670 */
[----:B------:R-:W-:Y:S03]  /*35c0*/  BSSY B1, `(.L_x_99) ;  /* 0x0000006000017945 */ /* 0x000fe60003800000 */
[----:B------:R0:W-:Y:S09]  /*35d0*/  @!P3 STG.E.U8 desc[UR36][R4.64+0x38], R7 ;  /* 0x000038070400b986 */ /* 0x0001f2000c101124 */
[----:B------:R-:W-:Y:S05]  /*35e0*/  @P1 BRA `(.L_x_100) ;  /* 0x00000000000c1947 */ /* 0x000fea0003800000 */
[----:B------:R-:W2:Y:S02]  /*35f0*/  LDG.E.U8 R58, desc[UR36][R10.64+0x39] ;  /* 0x000039240a3a7981 */ /* 0x000ea4000c1e1100 */
[----:B--2---:R-:W-:-:S05]  /*3600*/  PRMT R0, R58, 0x8880, RZ ;  /* 0x000088803a007816 */ /* 0x004fca00000000ff */
[----:B------:R-:W-:-:S07]  /*3610*/  IMAD R3, R0, R57, RZ ;  /* 0x0000003900037224 */ /* 0x000fce00078e02ff */
.L_x_100:
[----:B------:R-:W-:Y:S05]  /*3620*/  BSYNC B1 ;  /* 0x0000000000017941 */ /* 0x000fea0003800000 */
.L_x_99:
[----:B------:R-:W-:Y:S01]  /*3630*/  IMAD R3, R55, R56, R3 ;  /* 0x0000003837037224 */ /* 0x000fe200078e0203 */
[----:B------:R-:W-:Y:S06]  /*3640*/  @P1 BRA `(.L_x_101) ;  /* 0x0000000400c81947 */ /* 0x000fec0003800000 */
[----:B------:R1:W-:Y:S01]  /*3650*/  STG.E.U8 desc[UR36][R4.64+0x39], R3 ;  /* 0x0000390304007986 */ /* 0x0003e2000c101124 */
[----:B------:R-:W-:Y:S05]  /*3660*/  BRA `(.L_x_101) ;  /* 0x0000000400c07947 */ /* 0x000fea0003800000 */
.L_x_36:
[C---:B------:R-:W-:Y:S02]  /*3670*/  ISETP.GE.AND P1, PT, R60.reuse, 0x1, PT ;  /* 0x000000013c00780c */ /* 0x040fe40003f26270 */
[----:B------:R-:W-:Y:S02]  /*3680*/  ISETP.GE.AND P0, PT, R60, 0x2, PT ;  /* 0x000000023c00780c */ /* 0x000fe40003f06270 */
[C---:B------:R-:W-:Y:S02]  /*3690*/  ISETP.LT.OR P4, PT, R20.reuse, 0x1, !P1 ;  /* 0x000000011400780c */ /* 0x040fe40004f81670 */
[C---:B------:R-:W-:Y:S02]  /*36a0*/  ISETP.LT.OR P5, PT, R20.reuse, 0x1, !P0 ;  /* 0x000000011400780c */ /* 0x040fe400047a1670 */
[C---:B------:R-:W-:Y:S02]  /*36b0*/  ISETP.LT.OR P1, PT, R20.reuse, 0x9, !P1 ;  /* 0x000000091400780c */ /* 0x040fe40004f21670 */
[----:B------:R-:W-:-:S02]  /*36c0*/  ISETP.LT.OR P0, PT, R20, 0x9, !P0 ;  /* 0x000000091400780c */ /* 0x000fc40004701670 */
[C---:B------:R-:W-:Y:S02]  /*36d0*/  ISETP.GE.AND P3, PT, R60.reuse, 0x9, PT ;  /* 0x000000093c00780c */ /* 0x040fe40003f66270 */
[----:B------:R-:W-:-:S03]  /*36e0*/  ISETP.GE.AND P2, PT, R60, 0xa, PT ;  /* 0x0000000a3c00780c */ /* 0x000fc60003f46270 */
[-C--:B------:R-:W-:Y:S02]  /*36f0*/  @!P4 IMAD R3, R24, R56.reuse, RZ ;  /* 0x000000381803c224 */ /* 0x080fe400078e02ff */
[-C--:B------:R-:W-:Y:S02]  /*3700*/  @!P5 IMAD R25, R25, R56.reuse, RZ ;  /* 0x000000381919d224 */ /* 0x080fe400078e02ff */
[-C--:B------:R-:W-:Y:S01]  /*3710*/  @!P1 IMAD R9, R26, R56.reuse, RZ ;  /* 0x000000381a099224 */ /* 0x080fe200078e02ff */
[----:B------:R0:W-:Y:S01]  /*3720*/  @!P4 STG.E.U8 desc[UR36][R6.64], R3 ;  /* 0x000000030600c986 */ /* 0x0001e2000c101124 */
[C---:B------:R-:W-:Y:S01]  /*3730*/  ISETP.LT.OR P4, PT, R20.reuse, 0x1, !P3 ;  /* 0x000000011400780c */ /* 0x040fe20005f81670 */
[----:B------:R-:W-:Y:S02]  /*3740*/  @!P0 IMAD R27, R27, R56, RZ ;  /* 0x000000381b1b8224 */ /* 0x000fe400078e02ff */
[----:B------:R-:W-:Y:S01]  /*3750*/  @!P5 STG.E.U8 desc[UR36][R6.64+0x1], R25 ;  /* 0x000001190600d986 */ /* 0x000fe2000c101124 */
[----:B------:R-:W-:-:S02]  /*3760*/  ISETP.LT.OR P5, PT, R20, 0x1, !P2 ;  /* 0x000000011400780c */ /* 0x000fc400057a1670 */
[C---:B------:R-:W-:Y:S01]  /*3770*/  ISETP.LT.OR P2, PT, R20.reuse, 0x9, !P2 ;  /* 0x000000091400780c */ /* 0x040fe20005741670 */
[----:B------:R1:W-:Y:S01]  /*3780*/  @!P1 STG.E.U8 desc[UR36][R4.64], R9 ;  /* 0x0000000904009986 */ /* 0x0003e2000c101124 */
[----:B------:R-:W-:Y:S02]  /*3790*/  ISETP.LT.OR P1, PT, R20, 0x9, !P3 ;  /* 0x000000091400780c */ /* 0x000fe40005f21670 */
[C---:B------:R-:W-:Y:S01]  /*37a0*/  ISETP.GE.AND P3, PT, R60.reuse, 0x11, PT ;  /* 0x000000113c00780c */ /* 0x040fe20003f66270 */
[----:B------:R-:W-:Y:S01]  /*37b0*/  @!P0 STG.E.U8 desc[UR36][R4.64+0x1], R27 ;  /* 0x0000011b04008986 */ /* 0x000fe2000c101124 */
[----:B------:R-:W-:Y:S01]  /*37c0*/  ISETP.GE.AND P0, PT, R60, 0x12, PT ;  /* 0x000000123c00780c */ /* 0x000fe20003f06270 */
[----:B------:R-:W-:-:S04]  /*37d0*/  @!P4 IMAD R11, R28, R56, RZ ;  /* 0x000000381c0bc224 */ /* 0x000fc800078e02ff */
[-C--:B------:R-:W-:Y:S01]  /*37e0*/  @!P5 IMAD R29, R29, R56.reuse, RZ ;  /* 0x000000381d1dd224 */ /* 0x080fe200078e02ff */
[----:B------:R-:W-:Y:S01]  /*37f0*/  @!P4 STG.E.U8 desc[UR36][R6.64+0x8], R11 ;  /* 0x0000080b0600c986 */ /* 0x000fe2000c101124 */
[C---:B------:R-:W-:Y:S01]  /*3800*/  ISETP.LT.OR P4, PT, R20.reuse, 0x1, !P3 ;  /* 0x000000011400780c */ /* 0x040fe20005f81670 */
[-C--:B------:R-:W-:Y:S02]  /*3810*/  @!P2 IMAD R31, R31, R56.reuse, RZ ;  /* 0x000000381f1fa224 */ /* 0x080fe400078e02ff */
[----:B------:R-:W-:Y:S01]  /*3820*/  @!P5 STG.E.U8 desc[UR36][R6.64+0x9], R29 ;  /* 0x0000091d0600d986 */ /* 0x000fe2000c101124 */
[----:B------:R-:W-:Y:S01]  /*3830*/  ISETP.LT.OR P5, PT, R20, 0x1, !P0 ;  /* 0x000000011400780c */ /* 0x000fe200047a1670 */
[----:B0-----:R-:W-:Y:S01]  /*3840*/  @!P1 IMAD R3, R30, R56, RZ ;  /* 0x000000381e039224 */ /* 0x001fe200078e02ff */
[----:B------:R-:W-:Y:S01]  /*3850*/  ISETP.LT.OR P0, PT, R20, 0x9, !P0 ;  /* 0x000000091400780c */ /* 0x000fe20004701670 */
[----:B------:R-:W-:Y:S01]  /*3860*/  @!P2 STG.E.U8 desc[UR36][R4.64+0x9], R31 ;  /* 0x0000091f0400a986 */ /* 0x000fe2000c101124 */
[----:B------:R-:W-:-:S03]  /*3870*/  ISETP.GE.AND P2, PT, R60, 0x19, PT ;  /* 0x000000193c00780c */ /* 0x000fc60003f46270 */
[----:B------:R0:W-:Y:S01]  /*3880*/  @!P1 STG.E.U8 desc[UR36][R4.64+0x8], R3 ;  /* 0x0000080304009986 */ /* 0x0001e2000c101124 */
[----:B------:R-:W-:Y:S01]  /*3890*/  ISETP.LT.OR P1, PT, R20, 0x9, !P3 ;  /* 0x000000091400780c */ /* 0x000fe20005f21670 */
[----:B-1----:R-:W-:Y:S01]  /*38a0*/  @!P4 IMAD R9, R32, R56, RZ ;  /* 0x000000382009c224 */ /* 0x002fe200078e02ff */
[----:B------:R-:W-:-:S03]  /*38b0*/  ISETP.GE.AND P3, PT, R60, 0x1a, PT ;  /* 0x0000001a3c00780c */ /* 0x000fc60003f66270 */
[-C--:B------:R-:W-:Y:S01]  /*38c0*/  @!P5 IMAD R33, R33, R56.reuse, RZ ;  /* 0x000000382121d224 */ /* 0x080fe200078e02ff */
[----:B------:R-:W-:Y:S01]  /*38d0*/  @!P4 STG.E.U8 desc[UR36][R6.64+0x10], R9 ;  /* 0x000010090600c986 */ /* 0x000fe2000c101124 */
[C---:B------:R-:W-:Y:S01]  /*38e0*/  ISETP.LT.OR P4, PT, R20.reuse, 0x1, !P3 ;  /* 0x000000011400780c */ /* 0x040fe20005f81670 */
[-C--:B------:R-:W-:Y:S01]  /*38f0*/  @!P0 IMAD R35, R35, R56.reuse, RZ ;  /* 0x0000003823238224 */ /* 0x080fe200078e02ff */
[C---:B------:R-:W-:Y:S01]  /*3900*/  ISETP.LT.OR P3, PT, R20.reuse, 0x9, !P3 ;  /* 0x000000091400780c */ /* 0x040fe20005f61670 */
[----:B------:R-:W-:Y:S01]  /*3910*/  @!P5 STG.E.U8 desc[UR36][R6.64+0x11], R33 ;  /* 0x000011210600d986 */ /* 0x000fe2000c101124 */
[----:B------:R-:W-:Y:S02]  /*3920*/  ISETP.LT.OR P5, PT, R20, 0x1, !P2 ;  /* 0x000000011400780c */ /* 0x000fe400057a1670 */
[----:B0-----:R-:W-:Y:S01]  /*3930*/  @!P1 IMAD R3, R34, R56, RZ ;  /* 0x0000003822039224 */ /* 0x001fe200078e02ff */
[----:B------:R-:W-:Y:S01]  /*3940*/  @!P0 STG.E.U8 desc[UR36][R4.64+0x11], R35 ;  /* 0x0000112304008986 */ /* 0x000fe2000c101124 */
[----:B------:R-:W-:-:S02]  /*3950*/  ISETP.LT.OR P2, PT, R20, 0x9, !P2 ;  /* 0x000000091400780c */ /* 0x000fc40005741670 */
[C---:B------:R-:W-:Y:S01]  /*3960*/  ISETP.GE.AND P0, PT, R60.reuse, 0x21, PT ;  /* 0x000000213c00780c */ /* 0x040fe20003f06270 */
[----:B------:R0:W-:Y:S01]  /*3970*/  @!P1 STG.E.U8 desc[UR36][R4.64+0x10], R3 ;  /* 0x0000100304009986 */ /* 0x0001e2000c101124 */
[----:B------:R-:W-:Y:S01]  /*3980*/  ISETP.GE.AND P1, PT, R60, 0x22, PT ;  /* 0x000000223c00780c */ /* 0x000fe20003f26270 */
[-C--:B------:R-:W-:Y:S02]  /*3990*/  @!P4 IMAD R37, R37, R56.reuse, RZ ;  /* 0x000000382525c224 */ /* 0x080fe400078e02ff */
[-C--:B------:R-:W-:Y:S02]  /*39a0*/  @!P3 IMAD R39, R39, R56.reuse, RZ ;  /* 0x000000382727b224 */ /* 0x080fe400078e02ff */
[-C--:B------:R-:W-:Y:S01]  /*39b0*/  @!P5 IMAD R11, R36, R56.reuse, RZ ;  /* 0x00000038240bd224 */ /* 0x080fe200078e02ff */
[----:B------:R-:W-:Y:S01]  /*39c0*/  @!P4 STG.E.U8 desc[UR36][R6.64+0x19], R37 ;  /* 0x000019250600c986 */ /* 0x000fe2000c101124 */
[C---:B------:R-:W-:Y:S02]  /*39d0*/  ISETP.LT.OR P4, PT, R20.reuse, 0x1, !P0 ;  /* 0x000000011400780c */ /* 0x040fe40004781670 */
[C---:B------:R-:W-:Y:S01]  /*39e0*/  ISETP.LT.OR P0, PT, R20.reuse, 0x9, !P0 ;  /* 0x000000091400780c */ /* 0x040fe20004701670 */
[----:B------:R-:W-:Y:S01]  /*39f0*/  @!P5 STG.E.U8 desc[UR36][R6.64+0x18], R11 ;  /* 0x0000180b0600d986 */ /* 0x000fe2000c101124 */
[----:B------:R-:W-:Y:S01]  /*3a00*/  ISETP.LT.OR P5, PT, R20, 0x1, !P1 ;  /* 0x000000011400780c */ /* 0x000fe20004fa1670 */
[----:B0-----:R-:W-:Y:S01]  /*3a10*/  @!P2 IMAD R3, R38, R56, RZ ;  /* 0x000000382603a224 */ /* 0x001fe200078e02ff */
[----:B------:R-:W-:Y:S01]  /*3a20*/  ISETP.LT.OR P1, PT, R20, 0x9, !P1 ;  /* 0x000000091400780c */ /* 0x000fe20004f21670 */
[----:B------:R-:W-:Y:S01]  /*3a30*/  @!P3 STG.E.U8 desc[UR36][R4.64+0x19], R39 ;  /* 0x000019270400b986 */ /* 0x000fe2000c101124 */
[----:B------:R-:W-:-:S03]  /*3a40*/  ISETP.GE.AND P3, PT, R60, 0x29, PT ;  /* 0x000000293c00780c */ /* 0x000fc60003f66270 */
[----:B------:R0:W-:Y:S01]  /*3a50*/  @!P2 STG.E.U8 desc[UR36][R4.64+0x18], R3 ;  /* 0x000018030400a986 */ /* 0x0001e2000c101124 */
[----:B------:R-:W-:Y:S01]  /*3a60*/  ISETP.GE.AND P2, PT, R60, 0x2a, PT ;  /* 0x0000002a3c00780c */ /* 0x000fe20003f46270 */
[----:B------:R-:W-:-:S04]  /*3a70*/  @!P4 IMAD R9, R40, R56, RZ ;  /* 0x000000382809c224 */ /* 0x000fc800078e02ff */
[-C--:B------:R-:W-:Y:S01]  /*3a80*/  @!P5 IMAD R41, R41, R56.reuse, RZ ;  /* 0x000000382929d224 */ /* 0x080fe200078e02ff */
[----:B------:R-:W-:Y:S01]  /*3a90*/  @!P4 STG.E.U8 desc[UR36][R6.64+0x20], R9 ;  /* 0x000020090600c986 */ /* 0x000fe2000c101124 */
[C---:B------:R-:W-:Y:S01]  /*3aa0*/  ISETP.LT.OR P4, PT, R20.reuse, 0x1, !P3 ;  /* 0x000000011400780c */ /* 0x040fe20005f81670 */
[-C--:B------:R-:W-:Y:S01]  /*3ab0*/  @!P1 IMAD R43, R43, R56.reuse, RZ ;  /* 0x000000382b2b9224 */ /* 0x080fe200078e02ff */
        /* <DEDUP_REMOVED lines=25> */
[----:B------:R1:W-:Y:S01]  /*3c50*/  @!P4 STG.E.U8 desc[UR36][R6.64+0x30], R9 ;  /* 0x000030090600c986 */ /* 0x0003e2000c101124 */
[C---:B------:R-:W-:Y:S01]  /*3c60*/  ISETP.LT.OR P4, PT, R20.reuse, 0x1, !P2 ;  /* 0x000000011400780c */ /* 0x040fe20005781670 */
[-C--:B------:R-:W-:Y:S01]  /*3c70*/  @!P0 IMAD R51, R51, R56.reuse, RZ ;  /* 0x0000003833338224 */ /* 0x080fe200078e02ff */
[C---:B------:R-:W-:Y:S01]  /*3c80*/  ISETP.LT.OR P2, PT, R20.reuse, 0x9, !P2 ;  /* 0x000000091400780c */ /* 0x040fe20005741670 */
[----:B------:R2:W-:Y:S01]  /*3c90*/  @!P5 STG.E.U8 desc[UR36][R6.64+0x31], R49 ;  /* 0x000031310600d986 */ /* 0x0005e2000c101124 */
[----:B------:R-:W-:Y:S01]  /*3ca0*/  ISETP.LT.OR P5, PT, R20, 0x1, !P3 ;  /* 0x000000011400780c */ /* 0x000fe20005fa1670 */
[-C--:B0-----:R-:W-:Y:S01]  /*3cb0*/  @!P1 IMAD R3, R50, R56.reuse, RZ ;  /* 0x0000003832039224 */ /* 0x081fe200078e02ff */
[----:B------:R-:W-:Y:S01]  /*3cc0*/  ISETP.LT.OR P3, PT, R20, 0x9, !P3 ;  /* 0x000000091400780c */ /* 0x000fe20005f61670 */
[----:B------:R2:W-:Y:S04]  /*3cd0*/  @!P0 STG.E.U8 desc[UR36][R4.64+0x31], R51 ;  /* 0x0000313304008986 */ /* 0x0005e8000c101124 */
[----:B------:R2:W-:Y:S02]  /*3ce0*/  @!P1 STG.E.U8 desc[UR36][R4.64+0x30], R3 ;  /* 0x0000300304009986 */ /* 0x0005e4000c101124 */
[----:B------:R-:W-:-:S02]  /*3cf0*/  @!P4 IMAD R11, R52, R56, RZ ;  /* 0x00000038340bc224 */ /* 0x000fc400078e02ff */
[-C--:B-1----:R-:W-:Y:S02]  /*3d00*/  @!P2 IMAD R9, R54, R56.reuse, RZ ;  /* 0x000000383609a224 */ /* 0x082fe400078e02ff */
[-C--:B------:R-:W-:Y:S01]  /*3d10*/  @!P5 IMAD R53, R53, R56.reuse, RZ ;  /* 0x000000383535d224 */ /* 0x080fe200078e02ff */
[----:B------:R2:W-:Y:S01]  /*3d20*/  @!P4 STG.E.U8 desc[UR36][R6.64+0x38], R11 ;  /* 0x0000380b0600c986 */ /* 0x0005e2000c101124 */
[----:B------:R-:W-:-:S03]  /*3d30*/  @!P3 IMAD R55, R55, R56, RZ ;  /* 0x000000383737b224 */ /* 0x000fc600078e02ff */
[----:B------:R2:W-:Y:S04]  /*3d40*/  @!P5 STG.E.U8 desc[UR36][R6.64+0x39], R53 ;  /* 0x000039350600d986 */ /* 0x0005e8000c101124 */
[----:B------:R2:W-:Y:S04]  /*3d50*/  @!P2 STG.E.U8 desc[UR36][R4.64+0x38], R9 ;  /* 0x000038090400a986 */ /* 0x0005e8000c101124 */
[----:B------:R2:W-:Y:S02]  /*3d60*/  @!P3 STG.E.U8 desc[UR36][R4.64+0x39], R55 ;  /* 0x000039370400b986 */ /* 0x0005e4000c101124 */
.L_x_101:
[----:B------:R-:W-:Y:S05]  /*3d70*/  BSYNC B0 ;  /* 0x0000000000007941 */ /* 0x000fea0003800000 */
.L_x_35:
[----:B------:R-:W-:Y:S01]  /*3d80*/  ULDC UR4, c[0x0][0xc] ;  /* 0x0000030000047ab9 */ /* 0x000fe20000000800 */
[----:B------:R-:W-:Y:S01]  /*3d90*/  ULDC UR5, c[0x0][0x10] ;  /* 0x0000040000057ab9 */ /* 0x000fe20000000800 */
[----:B-12---:R-:W1:Y:S01]  /*3da0*/  LDC R3, c[0x0][0x14] ;  /* 0x00000500ff037b82 */ /* 0x006e620000000800 */
[----:B------:R-:W-:Y:S01]  /*3db0*/  UIMAD.WIDE.U32 UR4, UR4, UR5, URZ ;  /* 0x00000005040472a5 */ /* 0x000fe2000f8e003f */
[----:B------:R-:W-:Y:S01]  /*3dc0*/  PRMT R0, RZ, 0x7610, R0 ;  /* 0x00007610ff007816 */ /* 0x000fe20000000000 */
[----:B------:R-:W-:Y:S02]  /*3dd0*/  IMAD.MOV.U32 R60, RZ, RZ, -0x1 ;  /* 0xffffffffff3c7424 */ /* 0x000fe400078e00ff */
[----:B------:R-:W-:Y:S02]  /*3de0*/  IMAD.MOV.U32 R61, RZ, RZ, -0x1 ;  /* 0xffffffffff3d7424 */ /* 0x000fe400078e00ff */
[----:B-1----:R-:W-:-:S04]  /*3df0*/  IMAD.WIDE.U32 R16, R3, UR4, R16 ;  /* 0x0000000403107c25 */ /* 0x002fc8000f8e0010 */
[----:B------:R-:W-:Y:S01]  /*3e00*/  IMAD R3, R3, UR5, RZ ;  /* 0x0000000503037c24 */ /* 0x000fe2000f8e02ff */
[----:B------:R-:W-:Y:S02]  /*3e10*/  ULDC.64 UR4, c[0x0][0x650] ;  /* 0x0001940000047ab9 */ /* 0x000fe40000000a00 */
[----:B------:R-:W-:Y:S01]  /*3e20*/  ISETP.GE.U32.AND P0, PT, R16, UR4, PT ;  /* 0x0000000410007c0c */ /* 0x000fe2000bf06070 */
[----:B------:R-:W-:-:S05]  /*3e30*/  IMAD.IADD R17, R17, 0x1, R3 ;  /* 0x0000000111117824 */ /* 0x000fca00078e0203 */
[----:B------:R-:W-:-:S13]  /*3e40*/  ISETP.GE.U32.AND.EX P0, PT, R17, UR5, PT, P0 ;  /* 0x0000000511007c0c */ /* 0x000fda000bf06100 */
[----:B------:R-:W-:Y:S05]  /*3e50*/  @P0 BRA `(.L_x_102) ;  /* 0x0000000400640947 */ /* 0x000fea0003800000 */
[----:B------:R-:W1:Y:S01]  /*3e60*/  S2R R12, SR_CTAID.X ;  /* 0x00000000000c7919 */ /* 0x000e620000002500 */
[----:B------:R-:W2:Y:S01]  /*3e70*/  LDC.64 R10, c[0x0][0x628] ;  /* 0x00018a00ff0a7b82 */ /* 0x000ea20000000a00 */
[----:B------:R-:W-:Y:S01]  /*3e80*/  ULDC UR4, c[0x0][0x150] ;  /* 0x0000540000047ab9 */ /* 0x000fe20000000800 */
[----:B------:R-:W-:Y:S01]  /*3e90*/  IMAD.MOV.U32 R8, RZ, RZ, R16 ;  /* 0x000000ffff087224 */ /* 0x000fe200078e0010 */
[----:B------:R-:W3:Y:S01]  /*3ea0*/  S2R R24, SR_CTAID.Y ;  /* 0x0000000000187919 */ /* 0x000ee20000002600 */
[----:B------:R-:W-:-:S04]  /*3eb0*/  IMAD.MOV.U32 R9, RZ, RZ, R17 ;  /* 0x000000ffff097224 */ /* 0x000fc800078e0011 */
[----:B------:R-:W0:Y:S08]  /*3ec0*/  LDC R21, c[0x0][0x144] ;  /* 0x00005100ff157b82 */ /* 0x000e300000000800 */
[----:B------:R-:W0:Y:S08]  /*3ed0*/  LDC R0, c[0x0][0x630] ;  /* 0x00018c00ff007b82 */ /* 0x000e300000000800 */
[----:B------:R-:W0:Y:S01]  /*3ee0*/  LDC.64 R14, c[0x0][0x620] ;  /* 0x00018800ff0e7b82 */ /* 0x000e220000000a00 */
[----:B--2---:R-:W-:-:S04]  /*3ef0*/  ISETP.NE.U32.AND P0, PT, R10, RZ, PT ;  /* 0x000000ff0a00720c */ /* 0x004fc80003f05070 */
[----:B------:R-:W-:Y:S02]  /*3f00*/  ISETP.NE.AND.EX P0, PT, R11, RZ, PT, P0 ;  /* 0x000000ff0b00720c */ /* 0x000fe40003f05300 */
[----:B-1----:R-:W-:-:S05]  /*3f10*/  I2FP.F32.U32 R3, R12 ;  /* 0x0000000c00037245 */ /* 0x002fca0000201000 */
[----:B------:R-:W-:-:S04]  /*3f20*/  FMUL R3, R3, UR4 ;  /* 0x0000000403037c20 */ /* 0x000fc80008400000 */
[----:B------:R1:W2:Y:S02]  /*3f30*/  F2I.U32.TRUNC.NTZ R20, R3 ;  /* 0x0000000300147305 */ /* 0x0002a4000020f000 */
[----:B---3--:R-:W-:Y:S05]  /*3f40*/  @!P0 BRA `(.L_x_103) ;  /* 0x0000000000288947 */ /* 0x008fea0003800000 */
[----:B-1----:R-:W1:Y:S02]  /*3f50*/  LDC R3, c[0x0][0x634] ;  /* 0x00018d00ff037b82 */ /* 0x002e640000000800 */
[----:B-1----:R-:W-:-:S05]  /*3f60*/  IADD3 R3, P0, R16, R3, RZ ;  /* 0x0000000310037210 */ /* 0x002fca0007f1e0ff */
[----:B------:R-:W-:-:S04]  /*3f70*/  IMAD.X R13, RZ, RZ, R17, P0 ;  /* 0x000000ffff0d7224 */ /* 0x000fc800000e0611 */
[----:B0---4-:R-:W-:-:S04]  /*3f80*/  IMAD.WIDE.U32 R4, R13, R10, RZ ;  /* 0x0000000a0d047225 */ /* 0x011fc800078e00ff */
[----:B------:R-:W-:-:S04]  /*3f90*/  IMAD.WIDE.U32 R6, P0, R3, R11, R4 ;  /* 0x0000000b03067225 */ /* 0x000fc80007800004 */
[----:B------:R-:W-:-:S04]  /*3fa0*/  IMAD.WIDE.U32 R4, R3, R10, RZ ;  /* 0x0000000a03047225 */ /* 0x000fc800078e00ff */
[----:B------:R-:W-:Y:S01]  /*3fb0*/  IMAD.X R9, RZ, RZ, RZ, P0 ;  /* 0x000000ffff097224 */ /* 0x000fe200000e06ff */
[----:B------:R-:W-:Y:S01]  /*3fc0*/  IADD3 RZ, P0, R5, R6, RZ ;  /* 0x0000000605ff7210 */ /* 0x000fe20007f1e0ff */
[----:B------:R-:W-:-:S04]  /*3fd0*/  IMAD.MOV.U32 R8, RZ, RZ, R7 ;  /* 0x000000ffff087224 */ /* 0x000fc800078e0007 */
[----:B------:R-:W-:-:S08]  /*3fe0*/  IMAD.WIDE.U32.X R8, R13, R11, R8, P0 ;  /* 0x0000000b0d087225 */ /* 0x000fd000000e0408 */
.L_x_103:
[----:B------:R-:W3:Y:S01]  /*3ff0*/  LDC.64 R30, c[0x0][0x640] ;  /* 0x00019000ff1e7b82 */ /* 0x000ee20000000a00 */
[-CC-:B0-----:R-:W-:Y:S01]  /*4000*/  SHF.R.U64 R61, R8, R0.reuse, R9.reuse ;  /* 0x00000000083d7219 */ /* 0x181fe20000001209 */
[----:B--2---:R-:W-:Y:S01]  /*4010*/  IMAD.MOV R20, RZ, RZ, -R20 ;  /* 0x000000ffff147224 */ /* 0x004fe200078e0a14 */
[----:B------:R-:W-:Y:S01]  /*4020*/  SHF.R.U32.HI R0, RZ, R0, R9 ;  /* 0x00000000ff007219 */ /* 0x000fe20000011609 */
[----:B------:R-:W-:Y:S01]  /*4030*/  ULDC UR4, c[0x0][0x154] ;  /* 0x0000550000047ab9 */ /* 0x000fe20000000800 */
[----:B-1----:R-:W-:Y:S01]  /*4040*/  IADD3 R3, P0, RZ, -R61, RZ ;  /* 0x8000003dff037210 */ /* 0x002fe20007f1e0ff */
[----:B------:R-:W-:Y:S02]  /*4050*/  IMAD R26, R21, R20, R12 ;  /* 0x00000014151a7224 */ /* 0x000fe400078e020c */
[----:B------:R-:W0:Y:S01]  /*4060*/  LDC R6, c[0x0][0x618] ;  /* 0x00018600ff067b82 */ /* 0x000e220000000800 */
[----:B------:R-:W-:Y:S02]  /*4070*/  IMAD.MOV.U32 R7, RZ, RZ, 0x1 ;  /* 0x00000001ff077424 */ /* 0x000fe400078e00ff */
[----:B----4-:R-:W-:-:S04]  /*4080*/  IMAD.X R5, RZ, RZ, ~R0, P0 ;  /* 0x000000ffff057224 */ /* 0x010fc800000e0e00 */
[-C--:B------:R-:W-:Y:S01]  /*4090*/  IMAD R0, R5, R14.reuse, RZ ;  /* 0x0000000e05007224 */ /* 0x080fe200078e02ff */
[----:B------:R-:W1:Y:S01]  /*40a0*/  LDC R8, c[0x0][0x608] ;  /* 0x00018200ff087b82 */ /* 0x000e620000000800 */
[----:B------:R-:W-:-:S04]  /*40b0*/  IMAD.WIDE.U32 R4, R3, R14, R16 ;  /* 0x0000000e03047225 */ /* 0x000fc800078e0010 */
[----:B------:R-:W-:Y:S01]  /*40c0*/  IMAD R3, R3, R15, R0 ;  /* 0x0000000f03037224 */ /* 0x000fe200078e0200 */
[----:B------:R-:W-:Y:S02]  /*40d0*/  I2FP.F32.U32 R0, R24 ;  /* 0x0000001800007245 */ /* 0x000fe40000201000 */
[----:B------:R-:W2:Y:S01]  /*40e0*/  LDC R28, c[0x0][0x658] ;  /* 0x00019600ff1c7b82 */ /* 0x000ea20000000800 */
[----:B------:R-:W-:Y:S01]  /*40f0*/  IMAD.IADD R3, R5, 0x1, R3 ;  /* 0x0000000105037824 */ /* 0x000fe200078e0203 */
[----:B---3--:R-:W-:Y:S01]  /*4100*/  ISETP.NE.U32.AND P0, PT, R30, RZ, PT ;  /* 0x000000ff1e00720c */ /* 0x008fe20003f05070 */
[----:B------:R-:W-:Y:S01]  /*4110*/  FMUL R0, R0, UR4 ;  /* 0x0000000400007c20 */ /* 0x000fe20008400000 */
[----:B------:R-:W-:Y:S02]  /*4120*/  IMAD.MOV.U32 R5, RZ, RZ, -0x1 ;  /* 0xffffffffff057424 */ /* 0x000fe400078e00ff */
[----:B------:R-:W-:Y:S01]  /*4130*/  ISETP.NE.AND.EX P0, PT, R31, RZ, PT, P0 ;  /* 0x000000ff1f00720c */ /* 0x000fe20003f05300 */
[----:B------:R3:W4:Y:S01]  /*4140*/  F2I.U32.TRUNC.NTZ R13, R0 ;  /* 0x00000000000d7305 */ /* 0x000722000020f000 */
[----:B------:R-:W3:Y:S01]  /*4150*/  LDC R15, c[0x0][0x148] ;  /* 0x00005200ff0f7b82 */ /* 0x000ee20000000800 */
[----:B0-----:R-:W-:-:S02]  /*4160*/  SHF.R.U64 R12, R4, R6, R3 ;  /* 0x00000006040c7219 */ /* 0x001fc40000001203 */
[----:B------:R-:W-:-:S05]  /*4170*/  SHF.R.U32.HI R3, RZ, R6, R3 ;  /* 0x00000006ff037219 */ /* 0x000fca0000011603 */
[----:B------:R-:W0:Y:S01]  /*4180*/  LDC R20, c[0x0][0x600] ;  /* 0x00018000ff147b82 */ /* 0x000e220000000800 */
[-CC-:B-1----:R-:W-:Y:S02]  /*4190*/  SHF.R.U64 R10, R12, R8.reuse, R3.reuse ;  /* 0x000000080c0a7219 */ /* 0x182fe40000001203 */
[----:B------:R-:W-:-:S05]  /*41a0*/  SHF.R.U32.HI R3, RZ, R8, R3 ;  /* 0x00000008ff037219 */ /* 0x000fca0000011603 */
[----:B------:R-:W1:Y:S01]  /*41b0*/  LDC R21, c[0x0][0x648] ;  /* 0x00019200ff157b82 */ /* 0x000e620000000800 */
[-C--:B--2---:R-:W-:Y:S02]  /*41c0*/  SHF.L.U32 R4, R5, R28.reuse, RZ ;  /* 0x0000001c05047219 */ /* 0x084fe400000006ff */
[-CC-:B------:R-:W-:Y:S02]  /*41d0*/  SHF.R.U64 R14, R10, R28.reuse, R3.reuse ;  /* 0x0000001c0a0e7219 */ /* 0x180fe40000001203 */
[----:B------:R-:W-:Y:S02]  /*41e0*/  SHF.R.U32.HI R5, RZ, R28, R3 ;  /* 0x0000001cff057219 */ /* 0x000fe40000011603 */
[----:B------:R-:W-:Y:S01]  /*41f0*/  LOP3.LUT R59, RZ, R4, RZ, 0x33, !PT ;  /* 0x00000004ff3b7212 */ /* 0x000fe200078e33ff */
[----:B------:R-:W2:Y:S01]  /*4200*/  LDC R25, c[0x0][0x638] ;  /* 0x00018e00ff197b82 */ /* 0x000ea20000000800 */
[----:B------:R-:W-:Y:S01]  /*4210*/  SHF.L.U32 R28, R7, R28, RZ ;  /* 0x0000001c071c7219 */ /* 0x000fe200000006ff */
[----:B------:R-:W-:-:S06]  /*4220*/  IMAD.MOV.U32 R4, RZ, RZ, R14 ;  /* 0x000000ffff047224 */ /* 0x000fcc00078e000e */
[----:B------:R-:W0:Y:S01]  /*4230*/  LDC R27, c[0x0][0x610] ;  /* 0x00018400ff1b7b82 */ /* 0x000e220000000800 */
[----:B----4-:R-:W-:Y:S05]  /*4240*/  @!P0 BRA `(.L_x_104) ;  /* 0x0000000000288947 */ /* 0x010fea0003800000 */
        /* <DEDUP_REMOVED lines=10> */
.L_x_104:
[----:B------:R-:W-:Y:S01]  /*42f0*/  ISETP.NE.AND P0, PT, R2, 0x1, PT ;  /* 0x000000010200780c */ /* 0x000fe20003f05270 */
[----:B------:R-:W-:Y:S01]  /*4300*/  IMAD.MOV R13, RZ, RZ, -R13 ;  /* 0x000000ffff0d7224 */ /* 0x000fe200078e0a0d */
[----:B-1-3--:R-:W-:Y:S01]  /*4310*/  SHF.R.U64 R0, R4, R21, R5 ;  /* 0x0000001504007219 */ /* 0x00afe20000001205 */
[----:B0-----:R-:W-:Y:S01]  /*4320*/  VIADD R5, R20, 0xffffffff ;  /* 0xffffffff14057836 */ /* 0x001fe20000000000 */
[----:B------:R-:W-:-:S03]  /*4330*/  LOP3.LUT R59, R10, R59, RZ, 0xc0, !PT ;  /* 0x0000003b0a3b7212 */ /* 0x000fc600078ec0ff */
[----:B------:R-:W-:Y:S01]  /*4340*/  IMAD.MOV R3, RZ, RZ, -R0 ;  /* 0x000000ffff037224 */ /* 0x000fe200078e0a00 */
[----:B------:R-:W-:Y:S01]  /*4350*/  LOP3.LUT R5, R12, R5, RZ, 0xc0, !PT ;  /* 0x000000050c057212 */ /* 0x000fe200078ec0ff */
[----:B------:R-:W-:Y:S02]  /*4360*/  IMAD R59, R28, R0, R59 ;  /* 0x000000001c3b7224 */ /* 0x000fe400078e023b */
[----:B--2---:R-:W-:Y:S02]  /*4370*/  IMAD R0, R3, R25, R14 ;  /* 0x0000001903007224 */ /* 0x004fe400078e020e */
[----:B------:R-:W-:Y:S02]  /*4380*/  @P0 IMAD R26, R15, R13, R24 ;  /* 0x0000000d0f1a0224 */ /* 0x000fe400078e0218 */
[----:B------:R-:W-:Y:S02]  /*4390*/  IMAD R4, R0, R20, R5 ;  /* 0x0000001400047224 */ /* 0x000fe400078e0205 */
[----:B------:R-:W-:-:S02]  /*43a0*/  IMAD R59, R59, R27, R26 ;  /* 0x0000001b3b3b7224 */ /* 0x000fc400078e021a */
[----:B------:R-:W-:-:S03]  /*43b0*/  IMAD.MOV.U32 R3, RZ, RZ, 0x1 ;  /* 0x00000001ff037424 */ /* 0x000fc600078e00ff */
[----:B------:R-:W-:Y:S02]  /*43c0*/  SEL R60, R4, R59, !P0 ;  /* 0x0000003b043c7207 */ /* 0x000fe40004000000 */
[----:B------:R-:W-:Y:S02]  /*43d0*/  PRMT R0, R3, 0x7610, R0 ;  /* 0x0000761003007816 */ /* 0x000fe40000000000 */
[----:B------:R-:W-:-:S07]  /*43e0*/  SEL R59, R59, R4, !P0 ;  /* 0x000000043b3b7207 */ /* 0x000fce0004000000 */
.L_x_102:
[----:B------:R-:W-:-:S13]  /*43f0*/  LOP3.LUT P0, RZ, R0, 0xff, RZ, 0xc0, !PT ;  /* 0x000000ff00ff7812 */ /* 0x000fda000780c0ff */
[----:B------:R-:W-:Y:S05]  /*4400*/  @P0 BRA `(.L_x_105) ;  /* 0xffffffcc00a80947 */ /* 0x000fea000383ffff */
[----:B------:R-:W-:Y:S05]  /*4410*/  EXIT ;  /* 0x000000000000794d */ /* 0x000fea0003800000 */
.L_x_8:
[----:B0-----:R-:W-:Y:S01]  /*4420*/  ULDC.64 UR4, c[0x0][0x650] ;  /* 0x0001940000047ab9 */ /* 0x001fe20000000a00 */
        /* <DEDUP_REMOVED lines=25> */
.L_x_107:
[----:B------:R-:W0:Y:S01]  /*45c0*/  LDC.64 R28, c[0x0][0x640] ;  /* 0x00019000ff1c7b82 */ /* 0x000e220000000a00 */
[-CC-:B------:R-:W-:Y:S01]  /*45d0*/  SHF.R.U64 R22, R12, R6.reuse, R13.reuse ;  /* 0x000000060c167219 */ /* 0x180fe2000000120d */
[----:B------:R-:W-:Y:S01]  /*45e0*/  IMAD.MOV.U32 R30, RZ, RZ, 0x1 ;  /* 0x00000001ff1e7424 */ /* 0x000fe200078e00ff */
[----:B------:R-:W-:Y:S02]  /*45f0*/  SHF.R.U32.HI R6, RZ, R6, R13 ;  /* 0x00000006ff067219 */ /* 0x000fe4000001160d */
        /* <DEDUP_REMOVED lines=8> */
[----:B------:R-:W-:Y:S01]  /*4680*/  IMAD.IADD R9, R9, 0x1, R11 ;  /* 0x0000000109097824 */ /* 0x000fe200078e020b */
[----:B0-----:R-:W-:-:S04]  /*4690*/  ISETP.NE.U32.AND P0, PT, R28, RZ, PT ;  /* 0x000000ff1c00720c */ /* 0x001fc80003f05070 */
[----:B------:R-:W-:Y:S02]  /*46a0*/  ISETP.NE.AND.EX P0, PT, R29, RZ, PT, P0 ;  /* 0x000000ff1d00720c */ /* 0x000fe40003f05300 */
[----:B------:R-:W0:Y:S01]  /*46b0*/  LDC R20, c[0x0][0x600] ;  /* 0x00018000ff147b82 */ /* 0x000e220000000800 */
[-CC-:B-1----:R-:W-:Y:S01]  /*46c0*/  SHF.R.U64 R14, R8, R10.reuse, R9.reuse ;  /* 0x0000000a080e7219 */ /* 0x182fe20000001209 */
[----:B------:R-:W-:Y:S01]  /*46d0*/  IMAD.MOV.U32 R8, RZ, RZ, -0x1 ;  /* 0xffffffffff087424 */ /* 0x000fe200078e00ff */
[----:B------:R-:W-:-:S05]  /*46e0*/  SHF.R.U32.HI R9, RZ, R10, R9 ;  /* 0x0000000aff097219 */ /* 0x000fca0000011609 */
[----:B------:R-:W1:Y:S01]  /*46f0*/  LDC R26, c[0x0][0x648] ;  /* 0x00019200ff1a7b82 */ /* 0x000e620000000800 */
[-CC-:B--2---:R-:W-:Y:S02]  /*4700*/  SHF.R.U64 R21, R14, R12.reuse, R9.reuse ;  /* 0x0000000c0e157219 */ /* 0x184fe40000001209 */
[----:B------:R-:W-:-:S05]  /*4710*/  SHF.R.U32.HI R6, RZ, R12, R9 ;  /* 0x0000000cff067219 */ /* 0x000fca0000011609 */
[----:B------:R-:W2:Y:S01]  /*4720*/  LDC R27, c[0x0][0x638] ;  /* 0x00018e00ff1b7b82 */ /* 0x000ea20000000800 */
[-C--:B---3--:R-:W-:Y:S02]  /*4730*/  SHF.L.U32 R8, R8, R25.reuse, RZ ;  /* 0x0000001908087219 */ /* 0x088fe400000006ff */
[-CC-:B------:R-:W-:Y:S02]  /*4740*/  SHF.R.U64 R23, R21, R25.reuse, R6.reuse ;  /* 0x0000001915177219 */ /* 0x180fe40000001206 */
[----:B------:R-:W-:Y:S02]  /*4750*/  LOP3.LUT R32, RZ, R8, RZ, 0x33, !PT ;  /* 0x00000008ff207212 */ /* 0x000fe400078e33ff */
[----:B------:R-:W-:Y:S01]  /*4760*/  SHF.R.U32.HI R9, RZ, R25, R6 ;  /* 0x00000019ff097219 */ /* 0x000fe20000011606 */
[----:B------:R-:W3:Y:S01]  /*4770*/  LDC R31, c[0x0][0x610] ;  /* 0x00018400ff1f7b82 */ /* 0x000ee20000000800 */
[----:B------:R-:W-:Y:S01]  /*4780*/  IMAD.MOV.U32 R8, RZ, RZ, R23 ;  /* 0x000000ffff087224 */ /* 0x000fe200078e0017 */
[----:B------:R-:W-:Y:S06]  /*4790*/  @!P0 BRA `(.L_x_108) ;  /* 0x0000000000288947 */ /* 0x000fec0003800000 */
        /* <DEDUP_REMOVED lines=10> */
.L_x_108:
[----:B------:R-:W-:Y:S02]  /*4840*/  ISETP.NE.AND P0, PT, R2, 0x1, PT ;  /* 0x000000010200780c */ /* 0x000fe40003f05270 */
[----:B-1----:R-:W-:Y:S01]  /*4850*/  SHF.R.U64 R6, R8, R26, R9 ;  /* 0x0000001a08067219 */ /* 0x002fe20000001209 */
[----:B0-----:R-:W-:Y:S01]  /*4860*/  VIADD R9, R20, 0xffffffff ;  /* 0xffffffff14097836 */ /* 0x001fe20000000000 */
[----:B------:R-:W-:Y:S02]  /*4870*/  SHF.L.U32 R30, R30, R25, RZ ;  /* 0x000000191e1e7219 */ /* 0x000fe400000006ff */
[----:B------:R-:W-:Y:S01]  /*4880*/  LOP3.LUT R5, R21, R32, RZ, 0xc0, !PT ;  /* 0x0000002015057212 */ /* 0x000fe200078ec0ff */
[----:B------:R-:W-:-:S04]  /*4890*/  IMAD.MOV R8, RZ, RZ, -R6 ;  /* 0x000000ffff087224 */ /* 0x000fc800078e0a06 */
[----:B------:R-:W-:Y:S01]  /*48a0*/  IMAD R6, R30, R6, R5 ;  /* 0x000000061e067224 */ /* 0x000fe200078e0205 */
[----:B------:R-:W-:Y:S01]  /*48b0*/  LOP3.LUT R5, R14, R9, RZ, 0xc0, !PT ;  /* 0x000000090e057212 */ /* 0x000fe200078ec0ff */
[----:B------:R-:W-:Y:S02]  /*48c0*/  @P0 IMAD R3, R7, R24, R4 ;  /* 0x0000001807030224 */ /* 0x000fe400078e0204 */
[----:B--2---:R-:W-:Y:S02]  /*48d0*/  IMAD R4, R8, R27, R23 ;  /* 0x0000001b08047224 */ /* 0x004fe400078e0217 */
[----:B---3--:R-:W-:Y:S02]  /*48e0*/  IMAD R3, R6, R31, R3 ;  /* 0x0000001f06037224 */ /* 0x008fe400078e0203 */
[----:B------:R-:W-:Y:S02]  /*48f0*/  IMAD R4, R4, R20, R5 ;  /* 0x0000001404047224 */ /* 0x000fe400078e0205 */
[----:B------:R-:W-:-:S02]  /*4900*/  IMAD.MOV.U32 R8, RZ, RZ, 0x1 ;  /* 0x00000001ff087424 */ /* 0x000fc400078e00ff */
[----:B------:R-:W-:Y:S01]  /*4910*/  IMAD.MOV.U32 R6, RZ, RZ, R22 ;  /* 0x000000ffff067224 */ /* 0x000fe200078e0016 */
[----:B------:R-:W-:Y:S02]  /*4920*/  SEL R20, R4, R3, !P0 ;  /* 0x0000000304147207 */ /* 0x000fe40004000000 */
[----:B------:R-:W-:-:S07]  /*4930*/  SEL R21, R3, R4, !P0 ;  /* 0x0000000403157207 */ /* 0x000fce0004000000 */
.L_x_106:
[----:B------:R-:W-:-:S08]  /*4940*/  NOP ;  /* 0x0000000000007918 */ /* 0x000fd00000000000 */
[----:B------:R-:W0:-:S00]  /*4950*/  USETMAXREG.DEALLOC.CTAPOOL 0x28 ;  /* 0x00000028000079c8 */ /* 0x000e0000080e0500 */
[----:B0-----:R-:W-:-:S13]  /*4960*/  ISETP.NE.AND P0, PT, R0, RZ, PT ;  /* 0x000000ff0000720c */ /* 0x001fda0003f05270 */
[----:B------:R-:W-:Y:S05]  /*4970*/  @P0 EXIT ;  /* 0x000000000000094d */ /* 0x000fea0003800000 */
[----:B------:R-:W-:Y:S01]  /*4980*/  LOP3.LUT P0, RZ, R8, 0xff, RZ, 0xc0, !PT ;  /* 0x000000ff08ff7812 */ /* 0x000fe2000780c0ff */
[----:B------:R-:W-:Y:S02]  /*4990*/  IMAD.MOV.U32 R0, RZ, RZ, 0x1 ;  /* 0x00000001ff007424 */ /* 0x000fe400078e00ff */
[----:B------:R-:W-:-:S10]  /*49a0*/  IMAD.MOV.U32 R3, RZ, RZ, RZ ;  /* 0x000000ffff037224 */ /* 0x000fd400078e00ff */
[----:B------:R-:W-:Y:S05]  /*49b0*/  @!P0 BRA `(.L_x_109) ;  /* 0x0000000c00488947 */ /* 0x000fea0003800000 */
[----:B------:R-:W0:Y:S01]  /*49c0*/  LDC R0, c[0x0][0x28c] ;  /* 0x0000a300ff007b82 */ /* 0x000e220000000800 */
[----:B------:R-:W1:Y:S01]  /*49d0*/  S2R R11, SR_CgaCtaId ;  /* 0x00000000000b7919 */ /* 0x000e620000008800 */
[----:B------:R-:W-:Y:S01]  /*49e0*/  ULDC UR5, c[0x0][0x658] ;  /* 0x0001960000057ab9 */ /* 0x000fe20000000800 */
[----:B------:R-:W-:Y:S01]  /*49f0*/  UMOV UR7, 0xffffffff ;  /* 0xffffffff00077882 */ /* 0x000fe20000000000 */
[----:B------:R-:W-:Y:S01]  /*4a00*/  ULDC UR6, c[0x0][0xc] ;  /* 0x0000030000067ab9 */ /* 0x000fe20000000800 */
[----:B------:R-:W-:Y:S01]  /*4a10*/  USHF.L.U32 UR8, UR7, UR5, URZ ;  /* 0x0000000507087299 */ /* 0x000fe2000800063f */
[----:B------:R-:W-:Y:S01]  /*4a20*/  BSSY B0, `(.L_x_109) ;  /* 0x00000cb000007945 */ /* 0x000fe20003800000 */
[----:B------:R-:W-:Y:S01]  /*4a30*/  UMOV UR9, 0x1 ;  /* 0x0000000100097882 */ /* 0x000fe20000000000 */
[----:B------:R-:W-:Y:S01]  /*4a40*/  ULDC UR7, c[0x0][0x10] ;  /* 0x0000040000077ab9 */ /* 0x000fe20000000800 */
[----:B------:R-:W-:Y:S01]  /*4a50*/  USHF.L.U32 UR18, UR9, UR5, URZ ;  /* 0x0000000509127299 */ /* 0x000fe2000800063f */
[----:B------:R-:W-:Y:S01]  /*4a60*/  IMAD.MOV.U32 R9, RZ, RZ, 0x1 ;  /* 0x00000001ff097424 */ /* 0x000fe200078e00ff */
[----:B------:R-:W-:Y:S01]  /*4a70*/  UIMAD.WIDE.U32 UR6, UR6, UR7, URZ ;  /* 0x00000007060672a5 */ /* 0x000fe2000f8e003f */
[----:B------:R-:W-:Y:S01]  /*4a80*/  LOP3.LUT R8, R19, 0x2, RZ, 0xfc, !PT ;  /* 0x0000000213087812 */ /* 0x000fe200078efcff */
[----:B------:R-:W-:Y:S01]  /*4a90*/  ULDC UR5, c[0x0][0x14] ;  /* 0x0000050000057ab9 */ /* 0x000fe20000000800 */
[----:B------:R-:W-:Y:S01]  /*4aa0*/  ULDC UR4, c[0x0][0x600] ;  /* 0x0001800000047ab9 */ /* 0x000fe20000000800 */
[----:B------:R-:W-:-:S02]  /*4ab0*/  UIMAD.WIDE.U32 UR22, UR6, UR5, URZ ;  /* 0x00000005061672a5 */ /* 0x000fc4000f8e003f */
[----:B------:R-:W-:Y:S02]  /*4ac0*/  UIMAD UR13, UR7, UR5, URZ ;  /* 0x00000005070d72a4 */ /* 0x000fe4000f8e023f */
[----:B------:R-:W-:Y:S02]  /*4ad0*/  UIADD3 UR4, UR4, -0x1, URZ ;  /* 0xffffffff04047890 */ /* 0x000fe4000fffe03f */
[----:B------:R-:W-:Y:S02]  /*4ae0*/  ULOP3.LUT UR17, URZ, UR8, URZ, 0x33, !UPT ;  /* 0x000000083f117292 */ /* 0x000fe4000f8e333f */
[----:B------:R-:W-:Y:S01]  /*4af0*/  UIADD3 UR13, UR23, UR13, URZ ;  /* 0x0000000d170d7290 */ /* 0x000fe2000fffe03f */
[----:B0-----:R-:W-:Y:S01]  /*4b00*/  VIADD R0, R0, 0x7f ;  /* 0x0000007f00007836 */ /* 0x001fe20000000000 */
[----:B------:R-:W-:-:S04]  /*4b10*/  ULDC.64 UR24, c[0x0][0x198] ;  /* 0x0000660000187ab9 */ /* 0x000fc80000000a00 */
[----:B------:R-:W-:-:S04]  /*4b20*/  SHF.R.S32.HI R3, RZ, 0x1f, R0 ;  /* 0x0000001fff037819 */ /* 0x000fc80000011400 */
[----:B------:R-:W-:Y:S01]  /*4b30*/  LEA.HI R10, R3, R0, RZ, 0x7 ;  /* 0x00000000030a7211 */ /* 0x000fe200078f38ff */
[C---:B-1----:R-:W-:Y:S02]  /*4b40*/  IMAD.SHL.U32 R4, R11.reuse, 0x400, RZ ;  /* 0x000004000b047824 */ /* 0x042fe400078e00ff */
[----:B------:R-:W-:Y:S01]  /*4b50*/  IMAD.SHL.U32 R11, R11, 0x8, RZ ;  /* 0x000000080b0b7824 */ /* 0x000fe200078e00ff */
[----:B------:R-:W-:Y:S01]  /*4b60*/  SHF.R.S32.HI R10, RZ, 0x7, R10 ;  /* 0x00000007ff0a7819 */ /* 0x000fe2000001140a */
[----:B------:R-:W-:Y:S01]  /*4b70*/  IMAD.MOV.U32 R0, RZ, RZ, 0x1 ;  /* 0x00000001ff007424 */ /* 0x000fe200078e00ff */
[----:B------:R-:W-:Y:S01]  /*4b80*/  LOP3.LUT R4, R4, 0x1c00, RZ, 0xc0, !PT ;  /* 0x00001c0004047812 */ /* 0x000fe200078ec0ff */
[----:B------:R-:W-:Y:S01]  /*4b90*/  IMAD.MOV.U32 R3, RZ, RZ, RZ ;  /* 0x000000ffff037224 */ /* 0x000fe200078e00ff */
[----:B------:R-:W-:Y:S01]  /*4ba0*/  LOP3.LUT R11, R11, 0x38, RZ, 0xc0, !PT ;  /* 0x000000380b0b7812 */ /* 0x000fe200078ec0ff */
[----:B------:R-:W-:Y:S01]  /*4bb0*/  VIADD R13, R10, 0x1 ;  /* 0x000000010a0d7836 */ /* 0x000fe20000000000 */
[----:B------:R-:W-:-:S07]  /*4bc0*/  LOP3.LUT R12, R4, 0x24180, RZ, 0xfc, !PT ;  /* 0x00024180040c7812 */ /* 0x000fce00078efcff */
.L_x_120:
[----:B------:R-:W-:-:S03]  /*4bd0*/  UMOV UR5, 0xffffffff ;  /* 0xffffffff00057882 */ /* 0x000fc60000000000 */
[----:B------:R-:W-:Y:S05]  /*4be0*/  BRA.DIV UR5, `(.L_x_110) ;  /* 0x0000001205587947 */ /* 0x000fea000b800000 */
[----:B------:R-:W-:-:S13]  /*4bf0*/  ELECT P6, URZ, PT ;  /* 0x00000000003f782f */ /* 0x000fda00038c0000 */
.L_x_136:
[----:B------:R-:W0:Y:S01]  /*4c00*/  LDC R4, c[0x0][0x28c] ;  /* 0x0000a300ff047b82 */ /* 0x000e220000000800 */
[----:B------:R-:W-:Y:S01]  /*4c10*/  BSSY B1, `(.L_x_111) ;  /* 0x0000038000017945 */ /* 0x000fe20003800000 */
[----:B0-----:R-:W-:-:S13]  /*4c20*/  ISETP.LT.OR P6, PT, R4, 0x1, !P6 ;  /* 0x000000010400780c */ /* 0x001fda00077c1670 */
[----:B------:R-:W-:Y:S05]  /*4c30*/  @P6 BRA `(.L_x_112) ;  /* 0x0000000000d46947 */ /* 0x000fea0003800000 */
[----:B------:R-:W-:Y:S02]  /*4c40*/  IMAD.SHL.U32 R21, R21, 0x80, RZ ;  /* 0x0000008015157824 */ /* 0x000fe400078e00ff */
[----:B------:R-:W-:Y:S02]  /*4c50*/  IMAD R20, R20, 0x40, R11 ;  /* 0x0000004014147824 */ /* 0x000fe400078e020b */
[----:B------:R-:W-:Y:S02]  /*4c60*/  IMAD.MOV.U32 R24, RZ, RZ, RZ ;  /* 0x000000ffff187224 */ /* 0x000fe400078e00ff */
[----:B------:R-:W-:Y:S02]  /*4c70*/  IMAD.MOV.U32 R4, RZ, RZ, R13 ;  /* 0x000000ffff047224 */ /* 0x000fe400078e000d */
[----:B------:R-:W-:Y:S02]  /*4c80*/  IMAD.MOV.U32 R5, RZ, RZ, R0 ;  /* 0x000000ffff057224 */ /* 0x000fe400078e0000 */
[----:B------:R-:W-:-:S07]  /*4c90*/  IMAD.MOV.U32 R7, RZ, RZ, R3 ;  /* 0x000000ffff077224 */ /* 0x000fce00078e0003 */
.L_x_115:
[----:B------:R-:W0:Y:S01]  /*4ca0*/  S2R R15, SR_CgaCtaId ;  /* 0x00000000000f7919 */ /* 0x000e220000008800 */
[----:B------:R-:W-:Y:S02]  /*4cb0*/  MOV R14, 0x400 ;  /* 0x00000400000e7802 */ /* 0x000fe40000000f00 */
[----:B------:R-:W-:Y:S02]  /*4cc0*/  LOP3.LUT P1, RZ, R18, 0x7f, RZ, 0xc0, !PT ;  /* 0x0000007f12ff7812 */ /* 0x000fe4000782c0ff */
[----:B0-----:R-:W-:Y:S02]  /*4cd0*/  LEA R22, R15, R14, 0x18 ;  /* 0x0000000e0f167211 */ /* 0x001fe400078ec0ff */
[----:B------:R-:W-:-:S09]  /*4ce0*/  SHF.L.U32 R14, R5, 0x1f, RZ ;  /* 0x0000001f050e7819 */ /* 0x000fd200000006ff */
[----:B------:R-:W0:Y:S01]  /*4cf0*/  @!P1 LDC R15, c[0x0][0x500] ;  /* 0x00014000ff0f9b82 */ /* 0x000e220000000800 */
[----:B------:R-:W-:-:S04]  /*4d00*/  IMAD R23, R7, 0x8, R22 ;  /* 0x0000000807177824 */ /* 0x000fc800078e0216 */
[----:B------:R-:W1:Y:S02]  /*4d10*/  SYNCS.PHASECHK.TRANS64.TRYWAIT P0, [R23+URZ+0x48], R14 ;  /* 0x0000480e170075a7 */ /* 0x000e64000800017f */
[----:B-1----:R-:W-:Y:S05]  /*4d20*/  @!P0 BRA `(.L_x_113) ;  /* 0x0000001000288947 */ /* 0x002fea0003800000 */
.L_x_137:
[----:B-1----:R-:W-:Y:S01]  /*4d30*/  PRMT R14, R8, 0x9910, RZ ;  /* 0x00009910080e7816 */ /* 0x002fe200000000ff */
[----:B0-----:R0:W-:Y:S03]  /*4d40*/  @!P1 SYNCS.ARRIVE.TRANS64 RZ, [R23+URZ], R15 ;  /* 0x0000000f17ff99a7 */ /* 0x0011e6000800003f */
[----:B------:R-:W-:-:S13]  /*4d50*/  ISETP.NE.AND P0, PT, R14, 0x2, PT ;  /* 0x000000020e00780c */ /* 0x000fda0003f05270 */
[----:B0-----:R-:W-:Y:S05]  /*4d60*/  @P0 BRA `(.L_x_114) ;  /* 0x0000000000040947 */ /* 0x001fea0003800000 */
[----:B------:R-:W-:Y:S01]  /*4d70*/  BPT.TRAP 0x1 ;  /* 0x000000040000795c */ /* 0x000fe20000300000 */
.L_x_114:
[----:B------:R-:W-:Y:S01]  /*4d80*/  R2UR UR19, R22 ;  /* 0x00000000161372ca */ /* 0x000fe200000e0000 */
[----:B------:R-:W-:Y:S01]  /*4d90*/  IMAD R22, R7, 0x4000, R22 ;  /* 0x0000400007167824 */ /* 0x000fe200078e0216 */
[----:B------:R-:W-:Y:S01]  /*4da0*/  R2UR UR9, R23 ;  /* 0x00000000170972ca */ /* 0x000fe200000e0000 */
[----:B------:R-:W-:Y:S01]  /*4db0*/  IMAD R14, R7, 0x2000, R12 ;  /* 0x00002000070e7824 */ /* 0x000fe200078e020c */
[----:B------:R-:W-:Y:S01]  /*4dc0*/  UIADD3 UR6, UP0, UR24, 0xf0, URZ ;  /* 0x000000f018067890 */ /* 0x000fe2000ff1e03f */
[----:B------:R-:W-:Y:S01]  /*4dd0*/  VIADD R4, R4, 0xffffffff ;  /* 0xffffffff04047836 */ /* 0x000fe20000000000 */
[----:B------:R-:W-:Y:S01]  /*4de0*/  R2UR UR5, R22 ;  /* 0x00000000160572ca */ /* 0x000fe200000e0000 */
[----:B------:R-:W-:Y:S01]  /*4df0*/  UIADD3 UR26, UP1, UR24, 0x1f0, URZ ;  /* 0x000001f0181a7890 */ /* 0x000fe2000ff3e03f */
[----:B------:R-:W-:Y:S01]  /*4e00*/  R2UR UR8, R14 ;  /* 0x000000000e0872ca */ /* 0x000fe200000e0000 */
[----:B------:R-:W-:Y:S01]  /*4e10*/  UIADD3.X UR7, URZ, UR25, URZ, UP0, !UPT ;  /* 0x000000193f077290 */ /* 0x000fe200087fe43f */
[----:B------:R-:W-:Y:S01]  /*4e20*/  R2UR UR11, R21 ;  /* 0x00000000150b72ca */ /* 0x000fe200000e0000 */
[----:B------:R-:W-:Y:S01]  /*4e30*/  VIADD R7, R7, 0x1 ;  /* 0x0000000107077836 */ /* 0x000fe20000000000 */
[----:B------:R-:W-:Y:S01]  /*4e40*/  R2UR UR10, R24 ;  /* 0x00000000180a72ca */ /* 0x000fe200000e0000 */
[----:B------:R-:W-:Y:S01]  /*4e50*/  UIADD3.X UR27, URZ, UR25, URZ, UP1, !UPT ;  /* 0x000000193f1b7290 */ /* 0x000fe20008ffe43f */
[----:B------:R-:W-:Y:S01]  /*4e60*/  R2UR UR12, R6 ;  /* 0x00000000060c72ca */ /* 0x000fe200000e0000 */
[----:B------:R-:W-:Y:S01]  /*4e70*/  UMOV UR14, 0x0 ;  /* 0x00000000000e7882 */ /* 0x000fe20000000000 */
[----:B------:R-:W-:Y:S01]  /*4e80*/  R2UR UR20, R20 ;  /* 0x00000000141472ca */ /* 0x000fe200000e0000 */
[----:B------:R-:W-:Y:S01]  /*4e90*/  UMOV UR15, 0x10000000 ;  /* 0x10000000000f7882 */ /* 0x000fe20000000000 */
[----:B------:R-:W-:Y:S01]  /*4ea0*/  ISETP.GT.AND P1, PT, R4, 0x1, PT ;  /* 0x000000010400780c */ /* 0x000fe20003f24270 */
[----:B------:R-:W-:Y:S01]  /*4eb0*/  UIADD3 UR16, UR5, 0x180, URZ ;  /* 0x0000018005107890 */ /* 0x000fe2000fffe03f */
[----:B------:R-:W-:Y:S01]  /*4ec0*/  ISETP.NE.AND P0, PT, R7, 0x9, PT ;  /* 0x000000090700780c */ /* 0x000fe20003f05270 */
[----:B------:R-:W-:Y:S01]  /*4ed0*/  UIADD3 UR5, UR19, UR8, URZ ;  /* 0x0000000813057290 */ /* 0x000fe2000fffe03f */
[----:B------:R-:W-:Y:S01]  /*4ee0*/  VIADD R24, R24, 0x80 ;  /* 0x0000008018187836 */ /* 0x000fe20000000000 */
[----:B------:R-:W-:Y:S01]  /*4ef0*/  UMOV UR21, 0xff0000 ;  /* 0x00ff000000157882 */ /* 0x000fe20000000000 */
[----:B------:R-:W-:-:S02]  /*4f00*/  SEL R14, RZ, 0x1, P0 ;  /* 0x00000001ff0e7807 */ /* 0x000fc40000000000 */
[----:B------:R-:W-:Y:S01]  /*4f10*/  UMOV UR8, UR16 ;  /* 0x0000001000087c82 */ /* 0x000fe20008000000 */
[----:B------:R-:W-:Y:S01]  /*4f20*/  SEL R7, R7, RZ, P0 ;  /* 0x000000ff07077207 */ /* 0x000fe20000000000 */
[----:B------:R0:W-:Y:S01]  /*4f30*/  UTMALDG.3D [UR8], [UR6], desc[UR14] ;  /* 0x00000e08060075b4 */ /* 0x0001e20008011000 */
[----:B------:R-:W-:Y:S01]  /*4f40*/  LOP3.LUT R5, R5, R14, RZ, 0x3c, !PT ;  /* 0x0000000e05057212 */ /* 0x000fe200078e3cff */
[----:B0-----:R-:W-:Y:S01]  /*4f50*/  UMOV UR11, UR20 ;  /* 0x00000014000b7c82 */ /* 0x001fe20008000000 */
[----:B------:R-:W-:Y:S02]  /*4f60*/  UMOV UR8, UR5 ;  /* 0x0000000500087c82 */ /* 0x000fe40008000000 */
[----:B------:R0:W-:Y:S02]  /*4f70*/  UTMALDG.3D.MULTICAST [UR8], [UR26], UR21, desc[UR14] ;  /* 0x00000e081a0073b4 */ /* 0x0001e40008011815 */
[----:B0-----:R-:W-:Y:S05]  /*4f80*/  @P1 BRA `(.L_x_115) ;  /* 0xfffffffc00441947 */ /* 0x001fea000383ffff */
.L_x_112:
[----:B------:R-:W-:Y:S05]  /*4f90*/  BSYNC B1 ;  /* 0x0000000000017941 */ /* 0x000fea0003800000 */
.L_x_111:
[----:B------:R-:W-:Y:S01]  /*4fa0*/  LOP3.LUT P1, RZ, R9, 0xff, RZ, 0xc0, !PT ;  /* 0x000000ff09ff7812 */ /* 0x000fe2000782c0ff */
[C---:B------:R-:W-:Y:S01]  /*4fb0*/  IMAD.IADD R6, R10.reuse, 0x1, R3 ;  /* 0x000000010a067824 */ /* 0x040fe200078e0203 */
[----:B------:R-:W-:Y:S01]  /*4fc0*/  ULDC.64 UR6, c[0x0][0x650] ;  /* 0x0001940000067ab9 */ /* 0x000fe20000000a00 */
[----:B------:R-:W-:Y:S01]  /*4fd0*/  ISETP.GE.U32.AND P2, PT, R10, 0x9, PT ;  /* 0x000000090a00780c */ /* 0x000fe20003f46070 */
[----:B------:R-:W-:Y:S01]  /*4fe0*/  BSSY B1, `(.L_x_116) ;  /* 0x000006c000017945 */ /* 0x000fe20003800000 */
[----:B------:R-:W-:Y:S01]  /*4ff0*/  IMAD.MOV.U32 R21, RZ, RZ, -0x1 ;  /* 0xffffffffff157424 */ /* 0x000fe200078e00ff */
[----:B------:R-:W-:Y:S01]  /*5000*/  ISETP.GT.U32.AND P0, PT, R6, 0x8, PT ;  /* 0x000000080600780c */ /* 0x000fe20003f04070 */
[----:B------:R-:W-:Y:S01]  /*5010*/  IMAD.MOV.U32 R20, RZ, RZ, -0x1 ;  /* 0xffffffffff147424 */ /* 0x000fe200078e00ff */
[----:B------:R-:W-:Y:S02]  /*5020*/  PRMT R9, RZ, 0x7610, R9 ;  /* 0x00007610ff097816 */ /* 0x000fe40000000009 */
[----:B------:R-:W-:-:S03]  /*5030*/  ISETP.LT.U32.AND P0, PT, R10, 0x9, P0 ;  /* 0x000000090a00780c */ /* 0x000fc60000701070 */
[----:B------:R-:W0:Y:S01]  /*5040*/  @P1 S2R R5, SR_CgaCtaId ;  /* 0x0000000000051919 */ /* 0x000e220000008800 */
[----:B------:R-:W-:-:S04]  /*5050*/  @P1 MOV R4, 0x400 ;  /* 0x0000040000041802 */ /* 0x000fc80000000f00 */
[----:B0-----:R-:W-:Y:S01]  /*5060*/  @P1 LEA R3, R5, R4, 0x18 ;  /* 0x0000000405031211 */ /* 0x001fe200078ec0ff */
[----:B------:R-:W-:-:S03]  /*5070*/  IMAD.WIDE.U32 R4, R6, 0x38e38e39, RZ ;  /* 0x38e38e3906047825 */ /* 0x000fc600078e00ff */
[----:B------:R0:W-:Y:S01]  /*5080*/  @P1 SYNCS.ARRIVE.TRANS64.A1T0 RZ, [R3+URZ+0xa8], RZ ;  /* 0x0000a8ff03ff19a7 */ /* 0x0001e2000810003f */
[----:B------:R-:W-:Y:S02]  /*5090*/  IADD3 R16, P1, R16, UR22, RZ ;  /* 0x0000001610107c10 */ /* 0x000fe4000ff3e0ff */
[----:B------:R-:W-:Y:S02]  /*50a0*/  SHF.R.U32.HI R5, RZ, 0x1, R5 ;  /* 0x00000001ff057819 */ /* 0x000fe40000011605 */
[----:B------:R-:W-:Y:S02]  /*50b0*/  IADD3.X R17, R17, UR13, RZ, P1, !PT ;  /* 0x0000000d11117c10 */ /* 0x000fe40008ffe4ff */
[----:B------:R-:W-:Y:S02]  /*50c0*/  PRMT R4, RZ, 0x7610, R4 ;  /* 0x00007610ff047816 */ /* 0x000fe40000000004 */
[----:B0-----:R-:W-:Y:S02]  /*50d0*/  SEL R3, RZ, 0x1, !P0 ;  /* 0x00000001ff037807 */ /* 0x001fe40004000000 */
[----:B------:R-:W-:-:S02]  /*50e0*/  ISETP.GE.U32.AND P0, PT, R16, UR6, PT ;  /* 0x0000000610007c0c */ /* 0x000fc4000bf06070 */
[----:B------:R-:W-:Y:S01]  /*50f0*/  LOP3.LUT R0, R0, R3, RZ, 0x3c, !PT ;  /* 0x0000000300007212 */ /* 0x000fe200078e3cff */
[----:B------:R-:W-:Y:S01]  /*5100*/  IMAD R3, R5, -0x9, R6 ;  /* 0xfffffff705037824 */ /* 0x000fe200078e0206 */
[----:B------:R-:W-:Y:S01]  /*5110*/  ISETP.GE.U32.AND.EX P0, PT, R17, UR7, PT, P0 ;  /* 0x0000000711007c0c */ /* 0x000fe2000bf06100 */
[----:B------:R-:W-:Y:S01]  /*5120*/  IMAD.MOV.U32 R6, RZ, RZ, -0x1 ;  /* 0xffffffffff067424 */ /* 0x000fe200078e00ff */
[----:B------:R-:W-:-:S11]  /*5130*/  @P2 LOP3.LUT R0, R0, 0x1, R5, 0x78, !PT ;  /* 0x0000000100002812 */ /* 0x000fd600078e7805 */
[----:B------:R-:W-:Y:S05]  /*5140*/  @P0 BRA `(.L_x_117) ;  /* 0x0000000400540947 */ /* 0x000fea0003800000 */
[----:B------:R-:W0:Y:S01]  /*5150*/  S2R R15, SR_CTAID.X ;  /* 0x00000000000f7919 */ /* 0x000e220000002500 */
[----:B------:R-:W-:Y:S01]  /*5160*/  ULDC.64 UR6, c[0x0][0x628] ;  /* 0x00018a0000067ab9 */ /* 0x000fe20000000a00 */
[----:B------:R-:W-:Y:S01]  /*5170*/  ULDC UR8, c[0x0][0x630] ;  /* 0x00018c0000087ab9 */ /* 0x000fe20000000800 */
[----:B------:R-:W-:Y:S01]  /*5180*/  ISETP.NE.U32.AND P0, PT, RZ, UR6, PT ;  /* 0x00000006ff007c0c */ /* 0x000fe2000bf05070 */
[----:B------:R-:W1:Y:S01]  /*5190*/  S2R R20, SR_CTAID.Y ;  /* 0x0000000000147919 */ /* 0x000e620000002600 */
[----:B------:R-:W-:Y:S01]  /*51a0*/  ULDC UR9, c[0x0][0x150] ;  /* 0x0000540000097ab9 */ /* 0x000fe20000000800 */
[----:B------:R-:W-:Y:S01]  /*51b0*/  IMAD.MOV.U32 R4, RZ, RZ, R16 ;  /* 0x000000ffff047224 */ /* 0x000fe200078e0010 */
[----:B------:R-:W-:Y:S01]  /*51c0*/  ISETP.NE.AND.EX P0, PT, RZ, UR7, PT, P0 ;  /* 0x00000007ff007c0c */ /* 0x000fe2000bf05300 */
[----:B------:R-:W-:Y:S01]  /*51d0*/  IMAD.MOV.U32 R5, RZ, RZ, R17 ;  /* 0x000000ffff057224 */ /* 0x000fe200078e0011 */
[----:B0-----:R-:W-:-:S11]  /*51e0*/  I2FP.F32.U32 R22, R15 ;  /* 0x0000000f00167245 */ /* 0x001fd60000201000 */
[----:B------:R-:W-:Y:S05]  /*51f0*/  @!P0 BRA `(.L_x_118) ;  /* 0x0000000000288947 */ /* 0x000fea0003800000 */
[----:B------:R-:W-:Y:S02]  /*5200*/  ULDC UR5, c[0x0][0x634] ;  /* 0x00018d0000057ab9 */ /* 0x000fe40000000800 */
[----:B------:R-:W-:-:S05]  /*5210*/  IADD3 R5, P0, R16, UR5, RZ ;  /* 0x0000000510057c10 */ /* 0x000fca000ff1e0ff */
[----:B------:R-:W-:-:S04]  /*5220*/  IMAD.X R21, RZ, RZ, R17, P0 ;  /* 0x000000ffff157224 */ /* 0x000fc800000e0611 */
[----:B------:R-:W-:-:S04]  /*5230*/  IMAD.WIDE.U32 R6, R21, UR6, RZ ;  /* 0x0000000615067c25 */ /* 0x000fc8000f8e00ff */
[----:B------:R-:W-:-:S04]  /*5240*/  IMAD.WIDE.U32 R6, P0, R5, UR7, R6 ;  /* 0x0000000705067c25 */ /* 0x000fc8000f800006 */
[----:B------:R-:W-:-:S04]  /*5250*/  IMAD.WIDE.U32 R4, R5, UR6, RZ ;  /* 0x0000000605047c25 */ /* 0x000fc8000f8e00ff */
[----:B------:R-:W-:Y:S01]  /*5260*/  IMAD.MOV.U32 R4, RZ, RZ, R7 ;  /* 0x000000ffff047224 */ /* 0x000fe200078e0007 */
[----:B------:R-:W-:Y:S01]  /*5270*/  IADD3 RZ, P1, R5, R6, RZ ;  /* 0x0000000605ff7210 */ /* 0x000fe20007f3e0ff */
[----:B------:R-:W-:-:S04]  /*5280*/  IMAD.X R5, RZ, RZ, RZ, P0 ;  /* 0x000000ffff057224 */ /* 0x000fc800000e06ff */
[----:B------:R-:W-:-:S08]  /*5290*/  IMAD.WIDE.U32.X R4, R21, UR7, R4, P1 ;  /* 0x0000000715047c25 */ /* 0x000fd000088e0404 */
.L_x_118:
[--C-:B------:R-:W-:Y:S01]  /*52a0*/  SHF.R.U64 R14, R4, UR8, R5.reuse ;  /* 0x00000008040e7c19 */ /* 0x100fe20008001205 */
[----:B------:R-:W-:Y:S01]  /*52b0*/  FMUL R22, R22, UR9 ;  /* 0x0000000916167c20 */ /* 0x000fe20008400000 */
[----:B------:R-:W-:Y:S01]  /*52c0*/  SHF.R.U32.HI R4, RZ, UR8, R5 ;  /* 0x00000008ff047c19 */ /* 0x000fe20008011605 */
[----:B------:R-:W0:Y:S01]  /*52d0*/  LDC R6, c[0x0][0x144] ;  /* 0x00005100ff067b82 */ /* 0x000e220000000800 */
[----:B------:R-:W-:Y:S01]  /*52e0*/  IADD3 R5, P0, RZ, -R14, RZ ;  /* 0x8000000eff057210 */ /* 0x000fe20007f1e0ff */
[----:B------:R-:W-:Y:S01]  /*52f0*/  ULDC UR5, c[0x0][0x154] ;  /* 0x0000550000057ab9 */ /* 0x000fe20000000800 */
[----:B-1----:R-:W-:Y:S01]  /*5300*/  I2FP.F32.U32 R7, R20 ;  /* 0x0000001400077245 */ /* 0x002fe20000201000 */
[----:B------:R-:W1:Y:S01]  /*5310*/  F2I.U32.TRUNC.NTZ R22, R22 ;  /* 0x0000001600167305 */ /* 0x000e62000020f000 */
[----:B------:R-:W-:Y:S01]  /*5320*/  ULDC.64 UR6, c[0x0][0x620] ;  /* 0x0001880000067ab9 */ /* 0x000fe20000000a00 */
[----:B------:R-:W-:Y:S01]  /*5330*/  IMAD.X R4, RZ, RZ, ~R4, P0 ;  /* 0x000000ffff047224 */ /* 0x000fe200000e0e04 */
[----:B------:R-:W-:Y:S01]  /*5340*/  ISETP.NE.AND P2, PT, R2, 0x1, PT ;  /* 0x000000010200780c */ /* 0x000fe20003f45270 */
[----:B------:R-:W-:Y:S01]  /*5350*/  FMUL R23, R7, UR5 ;  /* 0x0000000507177c20 */ /* 0x000fe20008400000 */
[----:B------:R-:W2:Y:S01]  /*5360*/  LDC R25, c[0x0][0x148] ;  /* 0x00005200ff197b82 */ /* 0x000ea20000000800 */
[----:B------:R-:W-:Y:S01]  /*5370*/  IMAD R4, R4, UR6, RZ ;  /* 0x0000000604047c24 */ /* 0x000fe2000f8e02ff */
[----:B------:R-:W-:-:S03]  /*5380*/  ULDC UR5, c[0x0][0x618] ;  /* 0x0001860000057ab9 */ /* 0x000fc60000000800 */
[----:B------:R-:W3:Y:S01]  /*5390*/  F2I.U32.TRUNC.NTZ R23, R23 ;  /* 0x0000001700177305 */ /* 0x000ee2000020f000 */
[C---:B------:R-:W-:Y:S02]  /*53a0*/  IMAD R7, R5.reuse, UR7, R4 ;  /* 0x0000000705077c24 */ /* 0x040fe4000f8e0204 */
[----:B------:R-:W-:Y:S01]  /*53b0*/  IMAD.WIDE.U32 R4, R5, UR6, R16 ;  /* 0x0000000605047c25 */ /* 0x000fe2000f8e0010 */
[----:B------:R-:W-:Y:S02]  /*53c0*/  ULDC.64 UR6, c[0x0][0x640] ;  /* 0x0001900000067ab9 */ /* 0x000fe40000000a00 */
[----:B------:R-:W-:Y:S01]  /*53d0*/  ISETP.NE.U32.AND P0, PT, RZ, UR6, PT ;  /* 0x00000006ff007c0c */ /* 0x000fe2000bf05070 */
[----:B------:R-:W-:Y:S02]  /*53e0*/  IMAD.IADD R5, R5, 0x1, R7 ;  /* 0x0000000105057824 */ /* 0x000fe400078e0207 */
[----:B-1----:R-:W-:Y:S01]  /*53f0*/  IMAD.MOV R22, RZ, RZ, -R22 ;  /* 0x000000ffff167224 */ /* 0x002fe200078e0a16 */
[----:B------:R-:W-:-:S02]  /*5400*/  ISETP.NE.AND.EX P0, PT, RZ, UR7, PT, P0 ;  /* 0x00000007ff007c0c */ /* 0x000fc4000bf05300 */
[----:B------:R-:W-:Y:S01]  /*5410*/  SHF.R.U64 R21, R4, UR5, R5 ;  /* 0x0000000504157c19 */ /* 0x000fe20008001205 */
[----:B0-----:R-:W-:Y:S01]  /*5420*/  IMAD R15, R6, R22, R15 ;  /* 0x00000016060f7224 */ /* 0x001fe200078e020f */
[----:B------:R-:W-:Y:S01]  /*5430*/  SHF.R.U32.HI R4, RZ, UR5, R5 ;  /* 0x00000005ff047c19 */ /* 0x000fe20008011605 */
[----:B------:R-:W-:Y:S01]  /*5440*/  ULDC UR5, c[0x0][0x608] ;  /* 0x0001820000057ab9 */ /* 0x000fe20000000800 */
[----:B---3--:R-:W-:Y:S02]  /*5450*/  IMAD.MOV R6, RZ, RZ, -R23 ;  /* 0x000000ffff067224 */ /* 0x008fe400078e0a17 */
[--C-:B------:R-:W-:Y:S02]  /*5460*/  SHF.R.U64 R22, R21, UR5, R4.reuse ;  /* 0x0000000515167c19 */ /* 0x100fe40008001204 */
[----:B------:R-:W-:Y:S01]  /*5470*/  SHF.R.U32.HI R5, RZ, UR5, R4 ;  /* 0x00000005ff057c19 */ /* 0x000fe20008011604 */
[----:B------:R-:W-:Y:S01]  /*5480*/  ULDC UR5, c[0x0][0x658] ;  /* 0x0001960000057ab9 */ /* 0x000fe20000000800 */
[----:B--2---:R-:W-:-:S02]  /*5490*/  @P2 IMAD R15, R25, R6, R20 ;  /* 0x00000006190f2224 */ /* 0x004fc400078e0214 */
[--C-:B------:R-:W-:Y:S02]  /*54a0*/  SHF.R.U64 R20, R22, UR5, R5.reuse ;  /* 0x0000000516147c19 */ /* 0x100fe40008001205 */
[----:B------:R-:W-:-:S03]  /*54b0*/  SHF.R.U32.HI R23, RZ, UR5, R5 ;  /* 0x00000005ff177c19 */ /* 0x000fc60008011605 */
[----:B------:R-:W-:Y:S02]  /*54c0*/  IMAD.MOV.U32 R6, RZ, RZ, R20 ;  /* 0x000000ffff067224 */ /* 0x000fe400078e0014 */
[----:B------:R-:W-:Y:S01]  /*54d0*/  IMAD.MOV.U32 R5, RZ, RZ, R23 ;  /* 0x000000ffff057224 */ /* 0x000fe200078e0017 */
[----:B------:R-:W-:Y:S06]  /*54e0*/  @!P0 BRA `(.L_x_119) ;  /* 0x00000000002c8947 */ /* 0x000fec0003800000 */
        /* <DEDUP_REMOVED lines=9> */
[----:B------:R-:W-:-:S04]  /*5580*/  IMAD.WIDE.U32.X R4, R23, UR7, R4, P1 ;  /* 0x0000000717047c25 */ /* 0x000fc800088e0404 */
[----:B------:R-:W-:-:S07]  /*5590*/  IMAD.MOV.U32 R6, RZ, RZ, R4 ;  /* 0x000000ffff067224 */ /* 0x000fce00078e0004 */
.L_x_119:
[----:B------:R-:W-:Y:S01]  /*55a0*/  ULDC UR5, c[0x0][0x648] ;  /* 0x0001920000057ab9 */ /* 0x000fe20000000800 */
[----:B------:R-:W-:Y:S01]  /*55b0*/  LOP3.LUT R4, R22, UR17, RZ, 0xc0, !PT ;  /* 0x0000001116047c12 */ /* 0x000fe2000f8ec0ff */
[----:B------:R-:W-:Y:S01]  /*55c0*/  ULDC UR6, c[0x0][0x610] ;  /* 0x0001840000067ab9 */ /* 0x000fe20000000800 */
[----:B------:R-:W-:Y:S01]  /*55d0*/  SHF.R.U64 R5, R6, UR5, R5 ;  /* 0x0000000506057c19 */ /* 0x000fe20008001205 */
[----:B------:R-:W-:Y:S01]  /*55e0*/  ULDC UR5, c[0x0][0x638] ;  /* 0x00018e0000057ab9 */ /* 0x000fe20000000800 */
[----:B------:R-:W-:-:S03]  /*55f0*/  LOP3.LUT R21, R21, UR4, RZ, 0xc0, !PT ;  /* 0x0000000415157c12 */ /* 0x000fc6000f8ec0ff */
[----:B------:R-:W-:Y:S02]  /*5600*/  IMAD.MOV R7, RZ, RZ, -R5 ;  /* 0x000000ffff077224 */ /* 0x000fe400078e0a05 */
[----:B------:R-:W-:Y:S02]  /*5610*/  IMAD R4, R5, UR18, R4 ;  /* 0x0000001205047c24 */ /* 0x000fe4000f8e0204 */
[----:B------:R-:W-:Y:S01]  /*5620*/  IMAD R20, R7, UR5, R20 ;  /* 0x0000000507147c24 */ /* 0x000fe2000f8e0214 */
[----:B------:R-:W-:Y:S01]  /*5630*/  ULDC UR5, c[0x0][0x600] ;  /* 0x0001800000057ab9 */ /* 0x000fe20000000800 */
[----:B------:R-:W-:Y:S02]  /*5640*/  IMAD R15, R4, UR6, R15 ;  /* 0x00000006040f7c24 */ /* 0x000fe4000f8e020f */
[----:B------:R-:W-:Y:S02]  /*5650*/  IMAD R6, R20, UR5, R21 ;  /* 0x0000000514067c24 */ /* 0x000fe4000f8e0215 */
[----:B------:R-:W-:-:S03]  /*5660*/  IMAD.MOV.U32 R4, RZ, RZ, 0x1 ;  /* 0x00000001ff047424 */ /* 0x000fc600078e00ff */
[----:B------:R-:W-:Y:S02]  /*5670*/  SEL R20, R6, R15, !P2 ;  /* 0x0000000f06147207 */ /* 0x000fe40005000000 */
[----:B------:R-:W-:Y:S01]  /*5680*/  SEL R21, R15, R6, !P2 ;  /* 0x000000060f157207 */ /* 0x000fe20005000000 */
[----:B------:R-:W-:-:S07]  /*5690*/  IMAD.MOV.U32 R6, RZ, RZ, R14 ;  /* 0x000000ffff067224 */ /* 0x000fce00078e000e */
.L_x_117:
[----:B------:R-:W-:Y:S05]  /*56a0*/  BSYNC B1 ;  /* 0x0000000000017941 */ /* 0x000fea0003800000 */
.L_x_116:
[----:B------:R-:W-:-:S13]  /*56b0*/  LOP3.LUT P0, RZ, R4, 0xff, RZ, 0xc0, !PT ;  /* 0x000000ff04ff7812 */ /* 0x000fda000780c0ff */
[----:B------:R-:W-:Y:S05]  /*56c0*/  @P0 BRA `(.L_x_120) ;  /* 0xfffffff400400947 */ /* 0x000fea000383ffff */
[----:B------:R-:W-:Y:S05]  /*56d0*/  BSYNC B0 ;  /* 0x0000000000007941 */ /* 0x000fea0003800000 */
.L_x_109:
[----:B------:R-:W-:-:S03]  /*56e0*/  UMOV UR5, 0xffffffff ;  /* 0xffffffff00057882 */ /* 0x000fc60000000000 */
[----:B------:R-:W-:Y:S05]  /*56f0*/  BRA.DIV UR5, `(.L_x_121) ;  /* 0x0000000605c87947 */ /* 0x000fea000b800000 */
[----:B------:R-:W-:-:S13]  /*5700*/  ELECT P6, URZ, PT ;  /* 0x00000000003f782f */ /* 0x000fda00038c0000 */
.L_x_140:
[----:B------:R-:W-:Y:S04]  /*5710*/  BSSY B0, `(.L_x_122) ;  /* 0x0000058000007945 */ /* 0x000fe80003800000 */
[----:B------:R-:W-:Y:S05]  /*5720*/  @!P6 BRA `(.L_x_123) ;  /* 0x000000040058e947 */ /* 0x000fea0003800000 */
[----:B------:R-:W-:-:S04]  /*5730*/  LOP3.LUT R19, R19, 0x2, RZ, 0xfc, !PT ;  /* 0x0000000213137812 */ /* 0x000fc800078efcff */
[----:B------:R-:W-:-:S13]  /*5740*/  ISETP.NE.AND P0, PT, R19, 0x3, PT ;  /* 0x000000031300780c */ /* 0x000fda0003f05270 */
[----:B------:R-:W-:Y:S05]  /*5750*/  @!P0 BRA `(.L_x_124) ;  /* 0x0000000000048947 */ /* 0x000fea0003800000 */
[----:B------:R-:W-:Y:S01]  /*5760*/  BPT.TRAP 0x1 ;  /* 0x000000040000795c */ /* 0x000fe20000300000 */
.L_x_124:
[----:B------:R-:W0:Y:S01]  /*5770*/  S2R R5, SR_CgaCtaId ;  /* 0x0000000000057919 */ /* 0x000e220000008800 */
[----:B------:R-:W-:Y:S02]  /*5780*/  MOV R2, 0x400 ;  /* 0x0000040000027802 */ /* 0x000fe40000000f00 */
[----:B------:R-:W-:Y:S02]  /*5790*/  SHF.L.U32 R4, R0, 0x1f, RZ ;  /* 0x0000001f00047819 */ /* 0x000fe400000006ff */
[----:B0-----:R-:W-:-:S05]  /*57a0*/  LEA R2, R5, R2, 0x18 ;  /* 0x0000000205027211 */ /* 0x001fca00078ec0ff */
[----:B------:R-:W-:-:S04]  /*57b0*/  VIADD R2, R2, 0x48 ;  /* 0x0000004802027836 */ /* 0x000fc80000000000 */
[C---:B------:R-:W-:Y:S02]  /*57c0*/  IMAD R7, R3.reuse, 0x8, R2 ;  /* 0x0000000803077824 */ /* 0x040fe400078e0202 */
[----:B------:R-:W-:Y:S02]  /*57d0*/  VIADD R3, R3, 0x1 ;  /* 0x0000000103037836 */ /* 0x000fe40000000000 */
[----:B------:R-:W0:Y:S03]  /*57e0*/  SYNCS.PHASECHK.TRANS64.TRYWAIT P0, [R7+URZ], R4 ;  /* 0x00000004070075a7 */ /* 0x000e26000800017f */
[----:B------:R-:W-:-:S04]  /*57f0*/  ISETP.NE.AND P1, PT, R3, 0x9, PT ;  /* 0x000000090300780c */ /* 0x000fc80003f25270 */
[----:B------:R-:W-:Y:S02]  /*5800*/  SEL R5, RZ, 0x1, P1 ;  /* 0x00000001ff057807 */ /* 0x000fe40000800000 */
[----:B------:R-:W-:Y:S02]  /*5810*/  SEL R3, R3, RZ, P1 ;  /* 0x000000ff03037207 */ /* 0x000fe40000800000 */
[----:B------:R-:W-:-:S03]  /*5820*/  LOP3.LUT R6, R0, R5, RZ, 0x3c, !PT ;  /* 0x0000000500067212 */ /* 0x000fc600078e3cff */
[----:B------:R-:W-:Y:S01]  /*5830*/  IMAD R8, R3, 0x8, R2 ;  /* 0x0000000803087824 */ /* 0x000fe200078e0202 */
[----:B------:R-:W-:Y:S01]  /*5840*/  SHF.L.U32 R5, R6, 0x1f, RZ ;  /* 0x0000001f06057819 */ /* 0x000fe200000006ff */
[----:B0-----:R-:W-:Y:S06]  /*5850*/  @!P0 BRA `(.L_x_125) ;  /* 0x0000000400908947 */ /* 0x001fec0003800000 */
.L_x_141:
[----:B------:R-:W1:Y:S01]  /*5860*/  SYNCS.PHASECHK.TRANS64.TRYWAIT P0, [R8+URZ], R5 ;  /* 0x00000005080075a7 */ /* 0x000e62000800017f */
[----:B------:R-:W-:-:S05]  /*5870*/  VIADD R0, R3, 0x1 ;  /* 0x0000000103007836 */ /* 0x000fca0000000000 */
[----:B------:R-:W-:-:S04]  /*5880*/  ISETP.NE.AND P1, PT, R0, 0x9, PT ;  /* 0x000000090000780c */ /* 0x000fc80003f25270 */
[----:B------:R-:W-:Y:S02]  /*5890*/  SEL R3, RZ, 0x1, P1 ;  /* 0x00000001ff037807 */ /* 0x000fe40000800000 */
[----:B0-----:R-:W-:Y:S02]  /*58a0*/  SEL R7, R0, RZ, P1 ;  /* 0x000000ff00077207 */ /* 0x001fe40000800000 */
[----:B------:R-:W-:-:S03]  /*58b0*/  LOP3.LUT R6, R6, R3, RZ, 0x3c, !PT ;  /* 0x0000000306067212 */ /* 0x000fc600078e3cff */
[----:B------:R-:W-:Y:S01]  /*58c0*/  IMAD R9, R7, 0x8, R2 ;  /* 0x0000000807097824 */ /* 0x000fe200078e0202 */
[----:B------:R-:W-:Y:S01]  /*58d0*/  SHF.L.U32 R4, R6, 0x1f, RZ ;  /* 0x0000001f06047819 */ /* 0x000fe200000006ff */
[----:B-1----:R-:W-:Y:S06]  /*58e0*/  @!P0 BRA `(.L_x_126) ;  /* 0x0000000400808947 */ /* 0x002fec0003800000 */
.L_x_142:
[----:B------:R-:W1:Y:S01]  /*58f0*/  SYNCS.PHASECHK.TRANS64.TRYWAIT P0, [R9+URZ], R4 ;  /* 0x00000004090075a7 */ /* 0x000e62000800017f */
[----:B------:R-:W-:-:S05]  /*5900*/  VIADD R0, R7, 0x1 ;  /* 0x0000000107007836 */ /* 0x000fca0000000000 */
[----:B------:R-:W-:-:S04]  /*5910*/  ISETP.NE.AND P1, PT, R0, 0x9, PT ;  /* 0x000000090000780c */ /* 0x000fc80003f25270 */
[----:B------:R-:W-:Y:S02]  /*5920*/  SEL R3, RZ, 0x1, P1 ;  /* 0x00000001ff037807 */ /* 0x000fe40000800000 */
[----:B------:R-:W-:Y:S02]  /*5930*/  SEL R7, R0, RZ, P1 ;  /* 0x000000ff00077207 */ /* 0x000fe40000800000 */
[----:B------:R-:W-:-:S03]  /*5940*/  LOP3.LUT R6, R6, R3, RZ, 0x3c, !PT ;  /* 0x0000000306067212 */ /* 0x000fc600078e3cff */
[----:B0-----:R-:W-:Y:S01]  /*5950*/  IMAD R8, R7, 0x8, R2 ;  /* 0x0000000807087824 */ /* 0x001fe200078e0202 */
[----:B------:R-:W-:Y:S01]  /*5960*/  SHF.L.U32 R5, R6, 0x1f, RZ ;  /* 0x0000001f06057819 */ /* 0x000fe200000006ff */
[----:B-1----:R-:W-:Y:S06]  /*5970*/  @!P0 BRA `(.L_x_127) ;  /* 0x0000000400708947 */ /* 0x002fec0003800000 */
.L_x_143:
        /* <DEDUP_REMOVED lines=9> */
.L_x_144:
        /* <DEDUP_REMOVED lines=9> */
.L_x_145:
        /* <DEDUP_REMOVED lines=9> */
.L_x_146:
[----:B------:R-:W1:Y:S01]  /*5b30*/  SYNCS.PHASECHK.TRANS64.TRYWAIT P0, [R9+URZ], R4 ;  /* 0x00000004090075a7 */ /* 0x000e62000800017f */
[----:B------:R-:W-:-:S05]  /*5b40*/  VIADD R0, R7, 0x1 ;  /* 0x0000000107007836 */ /* 0x000fca0000000000 */
[----:B------:R-:W-:-:S04]  /*5b50*/  ISETP.NE.AND P1, PT, R0, 0x9, PT ;  /* 0x000000090000780c */ /* 0x000fc80003f25270 */
[----:B------:R-:W-:Y:S02]  /*5b60*/  SEL R3, RZ, 0x1, P1 ;  /* 0x00000001ff037807 */ /* 0x000fe40000800000 */
[----:B------:R-:W-:Y:S02]  /*5b70*/  SEL R7, R0, RZ, P1 ;  /* 0x000000ff00077207 */ /* 0x000fe40000800000 */
[----:B------:R-:W-:-:S03]  /*5b80*/  LOP3.LUT R11, R6, R3, RZ, 0x3c, !PT ;  /* 0x00000003060b7212 */ /* 0x000fc600078e3cff */
[----:B------:R-:W-:Y:S01]  /*5b90*/  IMAD R6, R7, 0x8, R2 ;  /* 0x0000000807067824 */ /* 0x000fe200078e0202 */
[----:B0-----:R-:W-:Y:S01]  /*5ba0*/  SHF.L.U32 R5, R11, 0x1f, RZ ;  /* 0x0000001f0b057819 */ /* 0x001fe200000006ff */
[----:B-1----:R-:W-:Y:S06]  /*5bb0*/  @!P0 BRA `(.L_x_131) ;  /* 0x0000000400308947 */ /* 0x002fec0003800000 */
.L_x_147:
[----:B------:R-:W1:Y:S01]  /*5bc0*/  SYNCS.PHASECHK.TRANS64.TRYWAIT P0, [R6+URZ], R5 ;  /* 0x00000005060075a7 */ /* 0x000e62000800017f */
[----:B------:R-:W-:-:S05]  /*5bd0*/  VIADD R0, R7, 0x1 ;  /* 0x0000000107007836 */ /* 0x000fca0000000000 */
[----:B------:R-:W-:-:S04]  /*5be0*/  ISETP.NE.AND P1, PT, R0, 0x9, PT ;  /* 0x000000090000780c */ /* 0x000fc80003f25270 */
[----:B0-----:R-:W-:Y:S02]  /*5bf0*/  SEL R4, RZ, 0x1, P1 ;  /* 0x00000001ff047807 */ /* 0x001fe40000800000 */
[----:B------:R-:W-:Y:S02]  /*5c00*/  SEL R3, R0, RZ, P1 ;  /* 0x000000ff00037207 */ /* 0x000fe40000800000 */
[----:B------:R-:W-:Y:S01]  /*5c10*/  LOP3.LUT R0, R11, R4, RZ, 0x3c, !PT ;  /* 0x000000040b007212 */ /* 0x000fe200078e3cff */
[----:B-1----:R-:W-:Y:S06]  /*5c20*/  @!P0 BRA `(.L_x_132) ;  /* 0x0000000400288947 */ /* 0x002fec0003800000 */
.L_x_148:
[----:B------:R-:W-:Y:S01]  /*5c30*/  IMAD R3, R3, 0x8, R2 ;  /* 0x0000000803037824 */ /* 0x000fe200078e0202 */
[----:B------:R-:W-:-:S07]  /*5c40*/  SHF.L.U32 R0, R0, 0x1f, RZ ;  /* 0x0000001f00007819 */ /* 0x000fce00000006ff */
.L_x_133:
[----:B-1----:R1:W2:Y:S02]  /*5c50*/  SYNCS.PHASECHK.TRANS64.TRYWAIT P0, [R3+URZ], R0 ;  /* 0x00000000030075a7 */ /* 0x0022a4000800017f */
[----:B--2---:R-:W-:Y:S05]  /*5c60*/  @!P0 NANOSLEEP.SYNCS 0x989680 ;  /* 0x009896800000895d */ /* 0x004fea0003900000 */
[----:B------:R-:W2:Y:S02]  /*5c70*/  @!P0 SYNCS.PHASECHK.TRANS64 P0, [R3+URZ], R0 ;  /* 0x00000000030085a7 */ /* 0x000ea4000800007f */
[----:B--2---:R-:W-:Y:S05]  /*5c80*/  @!P0 BRA `(.L_x_133) ;  /* 0xfffffffc00f08947 */ /* 0x004fea000383ffff */
.L_x_123:
[----:B------:R-:W-:Y:S05]  /*5c90*/  BSYNC B0 ;  /* 0x0000000000007941 */ /* 0x000fea0003800000 */
.L_x_122:
[----:B------:R-:W-:Y:S05]  /*5ca0*/  EXIT ;  /* 0x000000000000794d */ /* 0x000fea0003800000 */
.L_x_22:
[----:B---3--:R3:W4:Y:S02]  /*5cb0*/  SYNCS.PHASECHK.TRANS64.TRYWAIT P1, [R3+URZ], R0 ;  /* 0x00000000030075a7 */ /* 0x008724000802017f */
[----:B----4-:R-:W-:Y:S05]  /*5cc0*/  @!P1 NANOSLEEP.SYNCS 0x989680 ;  /* 0x009896800000995d */ /* 0x010fea0003900000 */
[----:B------:R-:W4:Y:S02]  /*5cd0*/  @!P1 SYNCS.PHASECHK.TRANS64 P1, [R3+URZ], R0 ;  /* 0x00000000030095a7 */ /* 0x000f24000802007f */
[----:B----4-:R-:W-:Y:S05]  /*5ce0*/  @!P1 BRA `(.L_x_22) ;  /* 0xfffffffc00f09947 */ /* 0x010fea000383ffff */
[----:B------:R-:W-:Y:S05]  /*5cf0*/  BRA `(.L_x_21) ;  /* 0xffffffb800387947 */ /* 0x000fea000383ffff */
.L_x_27:
[----:B-1----:R1:W2:Y:S02]  /*5d00*/  SYNCS.PHASECHK.TRANS64.TRYWAIT P1, [R5+URZ], R4 ;  /* 0x00000004050075a7 */ /* 0x0022a4000802017f */
[----:B--2---:R-:W-:Y:S05]  /*5d10*/  @!P1 NANOSLEEP.SYNCS 0x989680 ;  /* 0x009896800000995d */ /* 0x004fea0003900000 */
[----:B------:R-:W2:Y:S02]  /*5d20*/  @!P1 SYNCS.PHASECHK.TRANS64 P1, [R5+URZ], R4 ;  /* 0x00000004050095a7 */ /* 0x000ea4000802007f */
[----:B--2---:R-:W-:Y:S05]  /*5d30*/  @!P1 BRA `(.L_x_27) ;  /* 0xfffffffc00f09947 */ /* 0x004fea000383ffff */
[----:B------:R-:W-:Y:S05]  /*5d40*/  BRA `(.L_x_26) ;  /* 0xffffffbc00287947 */ /* 0x000fea000383ffff */
.L_x_110:
[----:B------:R-:W-:Y:S01]  /*5d50*/  BSSY B1, `(.L_x_134) ;  /* 0x0000006000017945 */ /* 0x000fe20003800000 */
[----:B------:R-:W-:-:S07]  /*5d60*/  IMAD.MOV.U32 R15, RZ, RZ, -0x1 ;  /* 0xffffffffff0f7424 */ /* 0x000fce00078e00ff */
[----:B------:R-:W-:Y:S05]  /*5d70*/  WARPSYNC.COLLECTIVE R15, `(.L_x_135) ;  /* 0x000000000f0c7348 */ /* 0x000fea0003c00000 */
[----:B------:R-:W-:Y:S02]  /*5d80*/  ELECT P6, UR62, PT ;  /* 0x00000000003e782f */ /* 0x000fe400038c0000 */
[----:B------:R-:W-:Y:S01]  /*5d90*/  MOV R14, UR62 ;  /* 0x0000003e000e7c02 */ /* 0x000fe20008000f00 */
[----:B------:R-:W-:Y:S10]  /*5da0*/  ENDCOLLECTIVE ;  /* 0x000000000000791b */ /* 0x000ff40003800000 */
.L_x_135:
[----:B------:R-:W-:Y:S05]  /*5db0*/  BSYNC B1 ;  /* 0x0000000000017941 */ /* 0x000fea0003800000 */
.L_x_134:
[----:B------:R-:W-:Y:S05]  /*5dc0*/  BRA `(.L_x_136) ;  /* 0xffffffec008c7947 */ /* 0x000fea000383ffff */
.L_x_113:
[----:B-1----:R1:W2:Y:S02]  /*5dd0*/  SYNCS.PHASECHK.TRANS64.TRYWAIT P0, [R23+URZ+0x48], R14 ;  /* 0x0000480e170075a7 */ /* 0x0022a4000800017f */
[----:B--2---:R-:W-:Y:S05]  /*5de0*/  @!P0 NANOSLEEP.SYNCS 0x989680 ;  /* 0x009896800000895d */ /* 0x004fea0003900000 */
[----:B------:R-:W2:Y:S02]  /*5df0*/  @!P0 SYNCS.PHASECHK.TRANS64 P0, [R23+URZ+0x48], R14 ;  /* 0x0000480e170085a7 */ /* 0x000ea4000800007f */
[----:B--2---:R-:W-:Y:S05]  /*5e00*/  @!P0 BRA `(.L_x_113) ;  /* 0xfffffffc00f08947 */ /* 0x004fea000383ffff */
[----:B------:R-:W-:Y:S05]  /*5e10*/  BRA `(.L_x_137) ;  /* 0xffffffec00c47947 */ /* 0x000fea000383ffff */
.L_x_121:
[----:B------:R-:W-:Y:S01]  /*5e20*/  BSSY B0, `(.L_x_138) ;  /* 0x0000006000007945 */ /* 0x000fe20003800000 */
[----:B------:R-:W-:-:S07]  /*5e30*/  IMAD.MOV.U32 R15, RZ, RZ, -0x1 ;  /* 0xffffffffff0f7424 */ /* 0x000fce00078e00ff */
[----:B------:R-:W-:Y:S05]  /*5e40*/  WARPSYNC.COLLECTIVE R15, `(.L_x_139) ;  /* 0x000000000f0c7348 */ /* 0x000fea0003c00000 */
[----:B------:R-:W-:Y:S02]  /*5e50*/  ELECT P6, UR62, PT ;  /* 0x00000000003e782f */ /* 0x000fe400038c0000 */
[----:B------:R-:W-:Y:S01]  /*5e60*/  MOV R14, UR62 ;  /* 0x0000003e000e7c02 */ /* 0x000fe20008000f00 */
[----:B------:R-:W-:Y:S10]  /*5e70*/  ENDCOLLECTIVE ;  /* 0x000000000000791b */ /* 0x000ff40003800000 */
.L_x_139:
[----:B------:R-:W-:Y:S05]  /*5e80*/  BSYNC B0 ;  /* 0x0000000000007941 */ /* 0x000fea0003800000 */
.L_x_138:
[----:B------:R-:W-:Y:S05]  /*5e90*/  BRA `(.L_x_140) ;  /* 0xfffffff8001c7947 */ /* 0x000fea000383ffff */
.L_x_125:
[----:B0-----:R0:W1:Y:S02]  /*5ea0*/  SYNCS.PHASECHK.TRANS64.TRYWAIT P0, [R7+URZ], R4 ;  /* 0x00000004070075a7 */ /* 0x001064000800017f */
[----:B-1----:R-:W-:Y:S05]  /*5eb0*/  @!P0 NANOSLEEP.SYNCS 0x989680 ;  /* 0x009896800000895d */ /* 0x002fea0003900000 */
[----:B------:R-:W1:Y:S02]  /*5ec0*/  @!P0 SYNCS.PHASECHK.TRANS64 P0, [R7+URZ], R4 ;  /* 0x00000004070085a7 */ /* 0x000e64000800007f */
[----:B-1----:R-:W-:Y:S05]  /*5ed0*/  @!P0 BRA `(.L_x_125) ;  /* 0xfffffffc00f08947 */ /* 0x002fea000383ffff */
[----:B------:R-:W-:Y:S05]  /*5ee0*/  BRA `(.L_x_141) ;  /* 0xfffffff8005c7947 */ /* 0x000fea000383ffff */
.L_x_126:
[----:B0-----:R0:W1:Y:S02]  /*5ef0*/  SYNCS.PHASECHK.TRANS64.TRYWAIT P0, [R8+URZ], R5 ;  /* 0x00000005080075a7 */ /* 0x001064000800017f */
[----:B-1----:R-:W-:Y:S05]  /*5f00*/  @!P0 NANOSLEEP.SYNCS 0x989680 ;  /* 0x009896800000895d */ /* 0x002fea0003900000 */
[----:B------:R-:W1:Y:S02]  /*5f10*/  @!P0 SYNCS.PHASECHK.TRANS64 P0, [R8+URZ], R5 ;  /* 0x00000005080085a7 */ /* 0x000e64000800007f */
[----:B-1----:R-:W-:Y:S05]  /*5f20*/  @!P0 BRA `(.L_x_126) ;  /* 0xfffffffc00f08947 */ /* 0x002fea000383ffff */
[----:B------:R-:W-:Y:S05]  /*5f30*/  BRA `(.L_x_142) ;  /* 0xfffffff8006c7947 */ /* 0x000fea000383ffff */
.L_x_127:
[----:B0-----:R0:W1:Y:S02]  /*5f40*/  SYNCS.PHASECHK.TRANS64.TRYWAIT P0, [R9+URZ], R4 ;  /* 0x00000004090075a7 */ /* 0x001064000800017f */
[----:B-1----:R-:W-:Y:S05]  /*5f50*/  @!P0 NANOSLEEP.SYNCS 0x989680 ;  /* 0x009896800000895d */ /* 0x002fea0003900000 */
[----:B------:R-:W1:Y:S02]  /*5f60*/  @!P0 SYNCS.PHASECHK.TRANS64 P0, [R9+URZ], R4 ;  /* 0x00000004090085a7 */ /* 0x000e64000800007f */
[----:B-1----:R-:W-:Y:S05]  /*5f70*/  @!P0 BRA `(.L_x_127) ;  /* 0xfffffffc00f08947 */ /* 0x002fea000383ffff */
[----:B------:R-:W-:Y:S05]  /*5f80*/  BRA `(.L_x_143) ;  /* 0xfffffff8007c7947 */ /* 0x000fea000383ffff */
.L_x_128:
[----:B0-----:R0:W1:Y:S02]  /*5f90*/  SYNCS.PHASECHK.TRANS64.TRYWAIT P0, [R8+URZ], R5 ;  /* 0x00000005080075a7 */ /* 0x001064000800017f */
[----:B-1----:R-:W-:Y:S05]  /*5fa0*/  @!P0 NANOSLEEP.SYNCS 0x989680 ;  /* 0x009896800000895d */ /* 0x002fea0003900000 */
[----:B------:R-:W1:Y:S02]  /*5fb0*/  @!P0 SYNCS.PHASECHK.TRANS64 P0, [R8+URZ], R5 ;  /* 0x00000005080085a7 */ /* 0x000e64000800007f */
[----:B-1----:R-:W-:Y:S05]  /*5fc0*/  @!P0 BRA `(.L_x_128) ;  /* 0xfffffffc00f08947 */ /* 0x002fea000383ffff */
[----:B------:R-:W-:Y:S05]  /*5fd0*/  BRA `(.L_x_144) ;  /* 0xfffffff8008c7947 */ /* 0x000fea000383ffff */
.L_x_129:
[----:B0-----:R0:W1:Y:S02]  /*5fe0*/  SYNCS.PHASECHK.TRANS64.TRYWAIT P0, [R9+URZ], R4 ;  /* 0x00000004090075a7 */ /* 0x001064000800017f */
[----:B-1----:R-:W-:Y:S05]  /*5ff0*/  @!P0 NANOSLEEP.SYNCS 0x989680 ;  /* 0x009896800000895d */ /* 0x002fea0003900000 */
[----:B------:R-:W1:Y:S02]  /*6000*/  @!P0 SYNCS.PHASECHK.TRANS64 P0, [R9+URZ], R4 ;  /* 0x00000004090085a7 */ /* 0x000e64000800007f */
[----:B-1----:R-:W-:Y:S05]  /*6010*/  @!P0 BRA `(.L_x_129) ;  /* 0xfffffffc00f08947 */ /* 0x002fea000383ffff */
[----:B------:R-:W-:Y:S05]  /*6020*/  BRA `(.L_x_145) ;  /* 0xfffffff8009c7947 */ /* 0x000fea000383ffff */
.L_x_130:
[----:B0-----:R0:W1:Y:S02]  /*6030*/  SYNCS.PHASECHK.TRANS64.TRYWAIT P0, [R8+URZ], R5 ;  /* 0x00000005080075a7 */ /* 0x001064000800017f */
[----:B-1----:R-:W-:Y:S05]  /*6040*/  @!P0 NANOSLEEP.SYNCS 0x989680 ;  /* 0x009896800000895d */ /* 0x002fea0003900000 */
[----:B------:R-:W1:Y:S02]  /*6050*/  @!P0 SYNCS.PHASECHK.TRANS64 P0, [R8+URZ], R5 ;  /* 0x00000005080085a7 */ /* 0x000e64000800007f */
[----:B-1----:R-:W-:Y:S05]  /*6060*/  @!P0 BRA `(.L_x_130) ;  /* 0xfffffffc00f08947 */ /* 0x002fea000383ffff */
[----:B------:R-:W-:Y:S05]  /*6070*/  BRA `(.L_x_146) ;  /* 0xfffffff800ac7947 */ /* 0x000fea000383ffff */
.L_x_131:
[----:B0-----:R0:W1:Y:S02]  /*6080*/  SYNCS.PHASECHK.TRANS64.TRYWAIT P0, [R9+URZ], R4 ;  /* 0x00000004090075a7 */ /* 0x001064000800017f */
[----:B-1----:R-:W-:Y:S05]  /*6090*/  @!P0 NANOSLEEP.SYNCS 0x989680 ;  /* 0x009896800000895d */ /* 0x002fea0003900000 */
[----:B------:R-:W1:Y:S02]  /*60a0*/  @!P0 SYNCS.PHASECHK.TRANS64 P0, [R9+URZ], R4 ;  /* 0x00000004090085a7 */ /* 0x000e64000800007f */
[----:B-1----:R-:W-:Y:S05]  /*60b0*/  @!P0 BRA `(.L_x_131) ;  /* 0xfffffffc00f08947 */ /* 0x002fea000383ffff */
[----:B------:R-:W-:Y:S05]  /*60c0*/  BRA `(.L_x_147) ;  /* 0xfffffff800bc7947 */ /* 0x000fea000383ffff */
.L_x_132:
[----:B0-----:R0:W1:Y:S02]  /*60d0*/  SYNCS.PHASECHK.TRANS64.TRYWAIT P0, [R6+URZ], R5 ;  /* 0x00000005060075a7 */ /* 0x001064000800017f */
[----:B-1----:R-:W-:Y:S05]  /*60e0*/  @!P0 NANOSLEEP.SYNCS 0x989680 ;  /* 0x009896800000895d */ /* 0x002fea0003900000 */
[----:B------:R-:W1:Y:S02]  /*60f0*/  @!P0 SYNCS.PHASECHK.TRANS64 P0, [R6+URZ], R5 ;  /* 0x00000005060085a7 */ /* 0x000e64000800007f */
[----:B-1----:R-:W-:Y:S05]  /*6100*/  @!P0 BRA `(.L_x_132) ;  /* 0xfffffffc00f08947 */ /* 0x002fea000383ffff */
[----:B------:R-:W-:Y:S05]  /*6110*/  BRA `(.L_x_148) ;  /* 0xfffffff800c47947 */ /* 0x000fea000383ffff */
.L_x_149:
[----:B------:R-:W-:-:S00]  /*6120*/  BRA `(.L_x_149) ;  /* 0xfffffffc00fc7947 */ /* 0x000fc0000383ffff */
[----:B------:R-:W-:-:S00]  /*6130*/  NOP ;  /* 0x0000000000007918 */ /* 0x000fc00000000000 */
        /* <DEDUP_REMOVED lines=12> */
.L_x_150:


//--------------------- .nv.global.init           --------------------------
	.section	.nv.global.init,"aw",@progbits
.nv.global.init:
	.type		$str$22,@object
	.size		$str$22,($str$23 - $str$22)
$str$22:
        /*0000*/ 	.byte	0x6b, 0x5f, 0x74, 0x69, 0x6c, 0x65, 0x5f, 0x63, 0x6f, 0x75, 0x6e, 0x74, 0x20, 0x3e, 0x3d, 0x20
        /*0010*/ 	.byte	0x31, 0x00
	.type		$str$23,@object
	.size		$str$23,(__unnamed_1 - $str$23)
$str$23:
        /*0012*/ 	.byte	0x2f, 0x74, 0x6d, 0x70, 0x2f, 0x63, 0x75, 0x74, 0x6c, 0x61, 0x73, 0x73, 0x5f, 0x73, 0x77, 0x65
        /*0022*/ 	.byte	0x65, 0x70, 0x5f, 0x73, 0x72, 0x63, 0x2f, 0x69, 0x6e, 0x63, 0x6c, 0x75, 0x64, 0x65, 0x2f, 0x63
        /*0032*/ 	.byte	0x75, 0x74, 0x6c, 0x61, 0x73, 0x73, 0x2f, 0x67, 0x65, 0x6d, 0x6d, 0x2f, 0x63, 0x6f, 0x6c, 0x6c
        /*0042*/ 	.byte	0x65, 0x63, 0x74, 0x69, 0x76, 0x65, 0x2f, 0x73, 0x6d, 0x39, 0x30, 0x5f, 0x6d, 0x6d, 0x61, 0x5f
        /*0052*/ 	.byte	0x74, 0x6d, 0x61, 0x5f, 0x67, 0x6d, 0x6d, 0x61, 0x5f, 0x73, 0x73, 0x5f, 0x77, 0x61, 0x72, 0x70
        /*0062*/ 	.byte	0x73, 0x70, 0x65, 0x63, 0x69, 0x61, 0x6c, 0x69, 0x7a, 0x65, 0x64, 0x2e, 0x68, 0x70, 0x70, 0x00
	.type		__unnamed_1,@object
	.size		__unnamed_1,(.L_0 - __unnamed_1)
__unnamed_1:
        /*0072*/ 	.byte	0x76, 0x6f, 0x69, 0x64, 0x20, 0x63, 0x75, 0x74, 0x6c, 0x61, 0x73, 0x73, 0x3a, 0x3a, 0x67, 0x65
        /* <DEDUP_REMOVED lines=172> */
        /*0b42*/ 	.byte	0x3a, 0x69, 0x64, 0x65, 0x6e, 0x74, 0x69, 0x74, 0x79, 0x5d, 0x00
.L_0:


//--------------------- .nv.shared._ZN7cutlass13device_kernelINS_4gemm6kernel13GemmUniversalIN4cute5tupleIJiiiiEEENS1_10collective13CollectiveMmaINS1_34MainloopSm90TmaGmmaWarpSpecializedILi9ENS5_IJNS4_1CILi8EEENSA_ILi1EEESC_EEENS1_35KernelTmaWarpSpecializedCooperativeEEENS5_IJNSA_ILi128EEENSA_ILi64EEESG_EEEaNS5_IJlSC_lEEEaSJ_NS4_8TiledMMAINS4_8MMA_AtomIJNS4_4SM904GMMA26MMA_64x64x32_S32S8S8_SS_TNEEEENS4_6LayoutINS5_IJNSA_ILi2EEESC_SC_EEENS5_IJSC_NSA_ILi0EEEST_EEEEENS5_IJNS4_10UnderscoreESW_SW_EEEEENS4_13SM90_TMA_LOADENS4_14ComposedLayoutINS4_7SwizzleILi3ELi4ELi3EEENS4_18smem_ptr_flag_bitsILi8EEENSQ_INS5_IJSB_SG_EEENS5_IJSG_SC_EEEEEEEvNS4_8identityENS4_23SM90_TMA_LOAD_MULTICASTES18_vS19_EENS_8epilogue10collective6detail29Sm90TmaWarpSpecializedAdapterINS1D_15DefaultEpilogueIaSJ_SJ_NS1C_6thread17LinearCombinationIaLi1EiiLNS1H_9ScaleType4KindE0ELNS_15FloatRoundStyleE2EaEENS1_15EpilogueDefaultEEEEEvvEEEEvNT_6ParamsE --------------------------
	.section	.nv.shared._ZN7cutlass13device_kernelINS_4gemm6kernel13GemmUniversalIN4cute5tupleIJiiiiEEENS1_10collective13CollectiveMmaINS1_34MainloopSm90TmaGmmaWarpSpecializedILi9ENS5_IJNS4_1CILi8EEENSA_ILi1EEESC_EEENS1_35KernelTmaWarpSpecializedCooperativeEEENS5_IJNSA_ILi128EEENSA_ILi64EEESG_EEEaNS5_IJlSC_lEEEaSJ_NS4_8TiledMMAINS4_8MMA_AtomIJNS4_4SM904GMMA26MMA_64x64x32_S32S8S8_SS_TNEEEENS4_6LayoutINS5_IJNSA_ILi2EEESC_SC_EEENS5_IJSC_NSA_ILi0EEEST_EEEEENS5_IJNS4_10UnderscoreESW_SW_EEEEENS4_13SM90_TMA_LOADENS4_14ComposedLayoutINS4_7SwizzleILi3ELi4ELi3EEENS4_18smem_ptr_flag_bitsILi8EEENSQ_INS5_IJSB_SG_EEENS5_IJSG_SC_EEEEEEEvNS4_8identityENS4_23SM90_TMA_LOAD_MULTICASTES18_vS19_EENS_8epilogue10collective6detail29Sm90TmaWarpSpecializedAdapterINS1D_15DefaultEpilogueIaSJ_SJ_NS1C_6thread17LinearCombinationIaLi1EiiLNS1H_9ScaleType4KindE0ELNS_15FloatRoundStyleE2EaEENS1_15EpilogueDefaultEEEEEvvEEEEvNT_6ParamsE,"aw",@nobits
	.sectionflags	@""
	.align	16
	.zero		1024


//--------------------- .nv.shared.reserved.0     --------------------------
	.section	.nv.shared.reserved.0,"aw",@nobits
	.weak		__nv_reservedSMEM_offset_0_alias
	.size		__nv_reservedSMEM_offset_0_alias, 0, 0
	.other		__nv_reservedSMEM_offset_0_alias,@"STO_CUDA_RESERVED_SHARED STV_DEFAULT"
__nv_reservedSMEM_offset_0_alias:
	.zero		0


//--------------------- .nv.global                --------------------------
	.section	.nv.global,"aw",@nobits
.nv.global:
	.type		_ZN40_INTERNAL_cba61670_4_k_cu_4388a617_225944cute1_E,@object
	.size		_ZN40_INTERNAL_cba61670_4_k_cu_4388a617_225944cute1_E,(_ZN40_INTERNAL_cba61670_4_k_cu_4388a617_225944cuda3std3__45__cpo6cbeginE - _ZN40_INTERNAL_cba61670_4_k_cu_4388a617_225944cute1_E)
_ZN40_INTERNAL_cba61670_4_k_cu_4388a617_225944cute1_E:
	.zero		1
	.type		_ZN40_INTERNAL_cba61670_4_k_cu_4388a617_225944cuda3std3__45__cpo6cbeginE,@object
	.size		_ZN40_INTERNAL_cba61670_4_k_cu_4388a617_225944cuda3std3__45__cpo6cbeginE,(_ZN40_INTERNAL_cba61670_4_k_cu_4388a617_225944cuda3std3__48in_placeE - _ZN40_INTERNAL_cba61670_4_k_cu_4388a617_225944cuda3std3__45__cpo6cbeginE)
_ZN40_INTERNAL_cba61670_4_k_cu_4388a617_225944cuda3std3__45__cpo6cbeginE:
	.zero		1
	.type		_ZN40_INTERNAL_cba61670_4_k_cu_4388a617_225944cuda3std3__48in_placeE,@object
	.size		_ZN40_INTERNAL_cba61670_4_k_cu_4388a617_225944cuda3std3__48in_placeE,(_ZN40_INTERNAL_cba61670_4_k_cu_4388a617_225944cuda3std6ranges3__45__cpo9iter_moveE - _ZN40_INTERNAL_cba61670_4_k_cu_4388a617_225944cuda3std3__48in_placeE)
_ZN40_INTERNAL_cba61670_4_k_cu_4388a617_225944cuda3std3__48in_placeE:
	.zero		1
	.type		_ZN40_INTERNAL_cba61670_4_k_cu_4388a617_225944cuda3std6ranges3__45__cpo9iter_moveE,@object
	.size		_ZN40_INTERNAL_cba61670_4_k_cu_4388a617_225944cuda3std6ranges3__45__cpo9iter_moveE,(_ZN40_INTERNAL_cba61670_4_k_cu_4388a617_225944cuda3std3__45__cpo5beginE - _ZN40_INTERNAL_cba61670_4_k_cu_4388a617_225944cuda3std6ranges3__45__cpo9iter_moveE)
_ZN40_INTERNAL_cba61670_4_k_cu_4388a617_225944cuda3std6ranges3__45__cpo9iter_moveE:
	.zero		1
	.type		_ZN40_INTERNAL_cba61670_4_k_cu_4388a617_225944cuda3std3__45__cpo5beginE,@object
	.size		_ZN40_INTERNAL_cba61670_4_k_cu_4388a617_225944cuda3std3__45__cpo5beginE,(_ZN40_INTERNAL_cba61670_4_k_cu_4388a617_225944cuda3std3__442_GLOBAL__N__cba61670_4_k_cu_4388a617_225946ignoreE - _ZN40_INTERNAL_cba61670_4_k_cu_4388a617_225944cuda3std3__45__cpo5beginE)
_ZN40_INTERNAL_cba61670_4_k_cu_4388a617_225944cuda3std3__45__cpo5beginE:
	.zero		1
	.type		_ZN40_INTERNAL_cba61670_4_k_cu_4388a617_225944cuda3std3__442_GLOBAL__N__cba61670_4_k_cu_4388a617_225946ignoreE,@object
	.size		_ZN40_INTERNAL_cba61670_4_k_cu_4388a617_225944cuda3std3__442_GLOBAL__N__cba61670_4_k_cu_4388a617_225946ignoreE,(_ZN40_INTERNAL_cba61670_4_k_cu_4388a617_225944cute7productE - _ZN40_INTERNAL_cba61670_4_k_cu_4388a617_225944cuda3std3__442_GLOBAL__N__cba61670_4_k_cu_4388a617_225946ignoreE)
_ZN40_INTERNAL_cba61670_4_k_cu_4388a617_225944cuda3std3__442_GLOBAL__N__cba61670_4_k_cu_4388a617_225946ignoreE:
	.zero		1
	.type		_ZN40_INTERNAL_cba61670_4_k_cu_4388a617_225944cute7productE,@object
	.size		_ZN40_INTERNAL_cba61670_4_k_cu_4388a617_225944cute7productE,(_ZN40_INTERNAL_cba61670_4_k_cu_4388a617_225944cuda3std3__45__cpo3endE - _ZN40_INTERNAL_cba61670_4_k_cu_4388a617_225944cute7productE)
_ZN40_INTERNAL_cba61670_4_k_cu_4388a617_225944cute7productE:
	.zero		1
	.type		_ZN40_INTERNAL_cba61670_4_k_cu_4388a617_225944cuda3std3__45__cpo3endE,@object
	.size		_ZN40_INTERNAL_cba61670_4_k_cu_4388a617_225944cuda3std3__45__cpo3endE,(_ZN40_INTERNAL_cba61670_4_k_cu_4388a617_225944cuda3std3__419piecewise_constructE - _ZN40_INTERNAL_cba61670_4_k_cu_4388a617_225944cuda3std3__45__cpo3endE)
_ZN40_INTERNAL_cba61670_4_k_cu_4388a617_225944cuda3std3__45__cpo3endE:
	.zero		1
	.type		_ZN40_INTERNAL_cba61670_4_k_cu_4388a617_225944cuda3std3__419piecewise_constructE,@object
	.size		_ZN40_INTERNAL_cba61670_4_k_cu_4388a617_225944cuda3std3__419piecewise_constructE,(_ZN40_INTERNAL_cba61670_4_k_cu_4388a617_225944cuda3std3__45__cpo4cendE - _ZN40_INTERNAL_cba61670_4_k_cu_4388a617_225944cuda3std3__419piecewise_constructE)
_ZN40_INTERNAL_cba61670_4_k_cu_4388a617_225944cuda3std3__419piecewise_constructE:
	.zero		1
	.type		_ZN40_INTERNAL_cba61670_4_k_cu_4388a617_225944cuda3std3__45__cpo4cendE,@object
	.size		_ZN40_INTERNAL_cba61670_4_k_cu_4388a617_225944cuda3std3__45__cpo4cendE,(_ZN40_INTERNAL_cba61670_4_k_cu_4388a617_225944cuda3std6ranges3__45__cpo4swapE - _ZN40_INTERNAL_cba61670_4_k_cu_4388a617_225944cuda3std3__45__cpo4cendE)
_ZN40_INTERNAL_cba61670_4_k_cu_4388a617_225944cuda3std3__45__cpo4cendE:
	.zero		1
	.type		_ZN40_INTERNAL_cba61670_4_k_cu_4388a617_225944cuda3std6ranges3__45__cpo4swapE,@object
	.size		_ZN40_INTERNAL_cba61670_4_k_cu_4388a617_225944cuda3std6ranges3__45__cpo4swapE,(.L_8 - _ZN40_INTERNAL_cba61670_4_k_cu_4388a617_225944cuda3std6ranges3__45__cpo4swapE)
_ZN40_INTERNAL_cba61670_4_k_cu_4388a617_225944cuda3std6ranges3__45__cpo4swapE:
	.zero		1
.L_8:


//--------------------- .nv.constant0._ZN7cutlass13device_kernelINS_4gemm6kernel13GemmUniversalIN4cute5tupleIJiiiiEEENS1_10collective13CollectiveMmaINS1_34MainloopSm90TmaGmmaWarpSpecializedILi9ENS5_IJNS4_1CILi8EEENSA_ILi1EEESC_EEENS1_35KernelTmaWarpSpecializedCooperativeEEENS5_IJNSA_ILi128EEENSA_ILi64EEESG_EEEaNS5_IJlSC_lEEEaSJ_NS4_8TiledMMAINS4_8MMA_AtomIJNS4_4SM904GMMA26MMA_64x64x32_S32S8S8_SS_TNEEEENS4_6LayoutINS5_IJNSA_ILi2EEESC_SC_EEENS5_IJSC_NSA_ILi0EEEST_EEEEENS5_IJNS4_10UnderscoreESW_SW_EEEEENS4_13SM90_TMA_LOADENS4_14ComposedLayoutINS4_7SwizzleILi3ELi4ELi3EEENS4_18smem_ptr_flag_bitsILi8EEENSQ_INS5_IJSB_SG_EEENS5_IJSG_SC_EEEEEEEvNS4_8identityENS4_23SM90_TMA_LOAD_MULTICASTES18_vS19_EENS_8epilogue10collective6detail29Sm90TmaWarpSpecializedAdapterINS1D_15DefaultEpilogueIaSJ_SJ_NS1C_6thread17LinearCombinationIaLi1EiiLNS1H_9ScaleType4KindE0ELNS_15FloatRoundStyleE2EaEENS1_15EpilogueDefaultEEEEEvvEEEEvNT_6ParamsE --------------------------
	.section	.nv.constant0._ZN7cutlass13device_kernelINS_4gemm6kernel13GemmUniversalIN4cute5tupleIJiiiiEEENS1_10collective13CollectiveMmaINS1_34MainloopSm90TmaGmmaWarpSpecializedILi9ENS5_IJNS4_1CILi8EEENSA_ILi1EEESC_EEENS1_35KernelTmaWarpSpecializedCooperativeEEENS5_IJNSA_ILi128EEENSA_ILi64EEESG_EEEaNS5_IJlSC_lEEEaSJ_NS4_8TiledMMAINS4_8MMA_AtomIJNS4_4SM904GMMA26MMA_64x64x32_S32S8S8_SS_TNEEEENS4_6LayoutINS5_IJNSA_ILi2EEESC_SC_EEENS5_IJSC_NSA_ILi0EEEST_EEEEENS5_IJNS4_10UnderscoreESW_SW_EEEEENS4_13SM90_TMA_LOADENS4_14ComposedLayoutINS4_7SwizzleILi3ELi4ELi3EEENS4_18smem_ptr_flag_bitsILi8EEENSQ_INS5_IJSB_SG_EEENS5_IJSG_SC_EEEEEEEvNS4_8identityENS4_23SM90_TMA_LOAD_MULTICASTES18_vS19_EENS_8epilogue10collective6detail29Sm90TmaWarpSpecializedAdapterINS1D_15DefaultEpilogueIaSJ_SJ_NS1C_6thread17LinearCombinationIaLi1EiiLNS1H_9ScaleType4KindE0ELNS_15FloatRoundStyleE2EaEENS1_15EpilogueDefaultEEEEEvvEEEEvNT_6ParamsE,"a",@progbits
	.sectionflags	@""
	.align	4
.nv.constant0._ZN7cutlass13device_kernelINS_4gemm6kernel13GemmUniversalIN4cute5tupleIJiiiiEEENS1_10collective13CollectiveMmaINS1_34MainloopSm90TmaGmmaWarpSpecializedILi9ENS5_IJNS4_1CILi8EEENSA_ILi1EEESC_EEENS1_35KernelTmaWarpSpecializedCooperativeEEENS5_IJNSA_ILi128EEENSA_ILi64EEESG_EEEaNS5_IJlSC_lEEEaSJ_NS4_8TiledMMAINS4_8MMA_AtomIJNS4_4SM904GMMA26MMA_64x64x32_S32S8S8_SS_TNEEEENS4_6LayoutINS5_IJNSA_ILi2EEESC_SC_EEENS5_IJSC_NSA_ILi0EEEST_EEEEENS5_IJNS4_10UnderscoreESW_SW_EEEEENS4_13SM90_TMA_LOADENS4_14ComposedLayoutINS4_7SwizzleILi3ELi4ELi3EEENS4_18smem_ptr_flag_bitsILi8EEENSQ_INS5_IJSB_SG_EEENS5_IJSG_SC_EEEEEEEvNS4_8identityENS4_23SM90_TMA_LOAD_MULTICASTES18_vS19_EENS_8epilogue10collective6detail29Sm90TmaWarpSpecializedAdapterINS1D_15DefaultEpilogueIaSJ_SJ_NS1C_6thread17LinearCombinationIaLi1EiiLNS1H_9ScaleType4KindE0ELNS_15FloatRoundStyleE2EaEENS1_15EpilogueDefaultEEEEEvvEEEEvNT_6ParamsE:
	.zero		1664


//--------------------- SYMBOLS --------------------------

	.type		.nv.reservedSmem.offset0,@object
	.size		.nv.reservedSmem.offset0,0x4
	.type		__assertfail,@function
